// auto-generated by cutlass_sweep.gemm — config: {"arch": "sm_90", "cluster_m": 2, "cluster_n": 2, "dtype": "e5m2", "stages": 5, "tile_k": 64, "tile_m": 64, "tile_n": 128}
#include "cutlass/cutlass.h"
#include "cutlass/gemm/collective/collective_builder.hpp"
#include "cutlass/gemm/device/gemm_universal_adapter.h"
#include "cutlass/gemm/kernel/gemm_universal.hpp"
#include "cutlass/epilogue/collective/collective_builder.hpp"

using ElemA = cutlass::float_e5m2_t;
using ElemB = cutlass::float_e5m2_t;
using ElemCD = cutlass::float_e5m2_t;
using Acc  = float;
using TileShape    = cute::Shape<cute::_64, cute::_128, cute::_64>;
using ClusterShape = cute::Shape<cute::_2, cute::_2, cute::_1>;

using CollectiveEpilogue = typename cutlass::epilogue::collective::CollectiveBuilder<
    cutlass::arch::Sm90, cutlass::arch::OpClassTensorOp,
    TileShape, ClusterShape,
    cutlass::epilogue::collective::EpilogueTileAuto,
    Acc, Acc,
    ElemCD, cutlass::layout::RowMajor, 128 / cutlass::sizeof_bits<ElemCD>::value,
    ElemCD, cutlass::layout::RowMajor, 128 / cutlass::sizeof_bits<ElemCD>::value,
    cutlass::epilogue::collective::EpilogueScheduleAuto
  >::CollectiveOp;

using CollectiveMainloop = typename cutlass::gemm::collective::CollectiveBuilder<
    cutlass::arch::Sm90, cutlass::arch::OpClassTensorOp,
    ElemA, cutlass::layout::RowMajor, 128 / cutlass::sizeof_bits<ElemA>::value,
    ElemB, cutlass::layout::ColumnMajor, 128 / cutlass::sizeof_bits<ElemB>::value,
    Acc,
    TileShape, ClusterShape,
    cutlass::gemm::collective::StageCount<5>,
    cutlass::gemm::collective::KernelScheduleAuto
  >::CollectiveOp;

using GemmKernel = cutlass::gemm::kernel::GemmUniversal<
    cute::Shape<int,int,int,int>,
    CollectiveMainloop,
    CollectiveEpilogue
>;
using Gemm = cutlass::gemm::device::GemmUniversalAdapter<GemmKernel>;

// Force the device kernel symbol into the cubin without needing a host main.
auto* _anchor = &cutlass::device_kernel<GemmKernel>;


// ===== COMPILED SASS (sm_90a) =====

	.target	sm_90a

	.elftype	@"ET_EXEC"


//--------------------- .note.nv.tkinfo           --------------------------
	.section	.note.nv.tkinfo,"",@"SHT_NOTE"
	.sectionflags	@"SHF_NOTE_NV_TKINFO"
	.tkinfo
        /*0018*/ 	.word	0x00000002
        /*0030*/ 	.string	""
        /*0030*/ 	.string	"ptxas"
        /*0030*/ 	.string	"Cuda compilation tools, release 13.0, V13.0.88"
        /*0030*/ 	.string	"Build cuda_13.0.r13.0/compiler.36424714_0"
        /*0030*/ 	.string	"-arch sm_90a -m 64 "



//--------------------- .note.nv.cuinfo           --------------------------
	.section	.note.nv.cuinfo,"",@"SHT_NOTE"
	.sectionflags	@"SHF_NOTE_NV_CUINFO"
        /*0018*/ 	.short	0x0002
        /*001a*/ 	.short	0x005a
        /*001c*/ 	.short	0x0082
	.zero		2


//--------------------- .nv.info                  --------------------------
	.section	.nv.info,"",@"SHT_CUDA_INFO"
	.align	4


	//----- nvinfo : EIATTR_REGCOUNT
	.align		4
        /*0000*/ 	.byte	0x04, 0x2f
        /*0002*/ 	.short	(.L_12 - .L_11)
	.align		4
.L_11:
        /*0004*/ 	.word	index@(_ZN7cutlass13device_kernelINS_4gemm6kernel13GemmUniversalIN4cute5tupleIJiiiiEEENS1_10collective13CollectiveMmaINS1_37MainloopSm90TmaGmmaWarpSpecializedFP8ILi5ENS5_IJNS4_1CILi2EEESB_NSA_ILi1EEEEEENS1_32KernelTmaWarpSpecializedPingpongEEENS5_IJNSA_ILi64EEENSA_ILi128EEESG_EEENS_12float_e5m2_tENS5_IJlSC_lEEESJ_SK_NS4_8TiledMMAINS4_8MMA_AtomIJNS4_4SM904GMMA31MMA_64x128x32_F32E5M2E5M2_SS_TNILNSO_7ScaleInE1ELSQ_1EEEEEENS4_6LayoutINS5_IJSC_SC_SC_EEENS5_IJNSA_ILi0EEESV_SV_EEEEENS5_IJNS4_10UnderscoreESY_SY_EEEEENS4_23SM90_TMA_LOAD_MULTICASTENS4_14ComposedLayoutINS4_7SwizzleILi2ELi4ELi3EEENS4_18smem_ptr_flag_bitsILi8EEENST_INS5_IJNSA_ILi8EEESG_EEENS5_IJSG_SC_EEEEEEEvNS4_8identityES11_S1B_vS1C_EENS_8epilogue10collective6detail29Sm90TmaWarpSpecializedAdapterINS1F_15DefaultEpilogueISJ_SK_SK_NS1E_6thread17LinearCombinationISJ_Li1EffLNS1J_9ScaleType4KindE0ELNS_15FloatRoundStyleE2ESJ_EENS1_15EpilogueDefaultEEEEEvvEEEEvNT_6ParamsE)
        /*0008*/ 	.word	0x000000a8


	//----- nvinfo : EIATTR_FRAME_SIZE
	.align		4
.L_12:
        /*000c*/ 	.byte	0x04, 0x11
        /*000e*/ 	.short	(.L_14 - .L_13)
	.align		4
.L_13:
        /*0010*/ 	.word	index@(_ZN7cutlass13device_kernelINS_4gemm6kernel13GemmUniversalIN4cute5tupleIJiiiiEEENS1_10collective13CollectiveMmaINS1_37MainloopSm90TmaGmmaWarpSpecializedFP8ILi5ENS5_IJNS4_1CILi2EEESB_NSA_ILi1EEEEEENS1_32KernelTmaWarpSpecializedPingpongEEENS5_IJNSA_ILi64EEENSA_ILi128EEESG_EEENS_12float_e5m2_tENS5_IJlSC_lEEESJ_SK_NS4_8TiledMMAINS4_8MMA_AtomIJNS4_4SM904GMMA31MMA_64x128x32_F32E5M2E5M2_SS_TNILNSO_7ScaleInE1ELSQ_1EEEEEENS4_6LayoutINS5_IJSC_SC_SC_EEENS5_IJNSA_ILi0EEESV_SV_EEEEENS5_IJNS4_10UnderscoreESY_SY_EEEEENS4_23SM90_TMA_LOAD_MULTICASTENS4_14ComposedLayoutINS4_7SwizzleILi2ELi4ELi3EEENS4_18smem_ptr_flag_bitsILi8EEENST_INS5_IJNSA_ILi8EEESG_EEENS5_IJSG_SC_EEEEEEEvNS4_8identityES11_S1B_vS1C_EENS_8epilogue10collective6detail29Sm90TmaWarpSpecializedAdapterINS1F_15DefaultEpilogueISJ_SK_SK_NS1E_6thread17LinearCombinationISJ_Li1EffLNS1J_9ScaleType4KindE0ELNS_15FloatRoundStyleE2ESJ_EENS1_15EpilogueDefaultEEEEEvvEEEEvNT_6ParamsE)
        /*0014*/ 	.word	0x00000000


	//----- nvinfo : EIATTR_MIN_STACK_SIZE
	.align		4
.L_14:
        /*0018*/ 	.byte	0x04, 0x12
        /*001a*/ 	.short	(.L_16 - .L_15)
	.align		4
.L_15:
        /*001c*/ 	.word	index@(_ZN7cutlass13device_kernelINS_4gemm6kernel13GemmUniversalIN4cute5tupleIJiiiiEEENS1_10collective13CollectiveMmaINS1_37MainloopSm90TmaGmmaWarpSpecializedFP8ILi5ENS5_IJNS4_1CILi2EEESB_NSA_ILi1EEEEEENS1_32KernelTmaWarpSpecializedPingpongEEENS5_IJNSA_ILi64EEENSA_ILi128EEESG_EEENS_12float_e5m2_tENS5_IJlSC_lEEESJ_SK_NS4_8TiledMMAINS4_8MMA_AtomIJNS4_4SM904GMMA31MMA_64x128x32_F32E5M2E5M2_SS_TNILNSO_7ScaleInE1ELSQ_1EEEEEENS4_6LayoutINS5_IJSC_SC_SC_EEENS5_IJNSA_ILi0EEESV_SV_EEEEENS5_IJNS4_10UnderscoreESY_SY_EEEEENS4_23SM90_TMA_LOAD_MULTICASTENS4_14ComposedLayoutINS4_7SwizzleILi2ELi4ELi3EEENS4_18smem_ptr_flag_bitsILi8EEENST_INS5_IJNSA_ILi8EEESG_EEENS5_IJSG_SC_EEEEEEEvNS4_8identityES11_S1B_vS1C_EENS_8epilogue10collective6detail29Sm90TmaWarpSpecializedAdapterINS1F_15DefaultEpilogueISJ_SK_SK_NS1E_6thread17LinearCombinationISJ_Li1EffLNS1J_9ScaleType4KindE0ELNS_15FloatRoundStyleE2ESJ_EENS1_15EpilogueDefaultEEEEEvvEEEEvNT_6ParamsE)
        /*0020*/ 	.word	0x00000000
.L_16:


//--------------------- .nv.compat                --------------------------
	.section	.nv.compat,"",@"SHT_CUDA_COMPAT_INFO"
	.align	4
        /*0000*/ 	.byte	0x02, 0x09, 0x01, 0x00, 0x02, 0x02, 0x04, 0x00, 0x02, 0x05, 0x05, 0x00, 0x03, 0x07, 0x01, 0x01
        /*0010*/ 	.byte	0x02, 0x03, 0x01, 0x00, 0x02, 0x06, 0x01, 0x00, 0x04, 0x0b, 0x08, 0x00, 0x00, 0x00, 0x00, 0x00
        /*0020*/ 	.byte	0x00, 0x00, 0x00, 0x00


//--------------------- .nv.info._ZN7cutlass13device_kernelINS_4gemm6kernel13GemmUniversalIN4cute5tupleIJiiiiEEENS1_10collective13CollectiveMmaINS1_37MainloopSm90TmaGmmaWarpSpecializedFP8ILi5ENS5_IJNS4_1CILi2EEESB_NSA_ILi1EEEEEENS1_32KernelTmaWarpSpecializedPingpongEEENS5_IJNSA_ILi64EEENSA_ILi128EEESG_EEENS_12float_e5m2_tENS5_IJlSC_lEEESJ_SK_NS4_8TiledMMAINS4_8MMA_AtomIJNS4_4SM904GMMA31MMA_64x128x32_F32E5M2E5M2_SS_TNILNSO_7ScaleInE1ELSQ_1EEEEEENS4_6LayoutINS5_IJSC_SC_SC_EEENS5_IJNSA_ILi0EEESV_SV_EEEEENS5_IJNS4_10UnderscoreESY_SY_EEEEENS4_23SM90_TMA_LOAD_MULTICASTENS4_14ComposedLayoutINS4_7SwizzleILi2ELi4ELi3EEENS4_18smem_ptr_flag_bitsILi8EEENST_INS5_IJNSA_ILi8EEESG_EEENS5_IJSG_SC_EEEEEEEvNS4_8identityES11_S1B_vS1C_EENS_8epilogue10collective6detail29Sm90TmaWarpSpecializedAdapterINS1F_15DefaultEpilogueISJ_SK_SK_NS1E_6thread17LinearCombinationISJ_Li1EffLNS1J_9ScaleType4KindE0ELNS_15FloatRoundStyleE2ESJ_EENS1_15EpilogueDefaultEEEEEvvEEEEvNT_6ParamsE --------------------------
	.section	.nv.info._ZN7cutlass13device_kernelINS_4gemm6kernel13GemmUniversalIN4cute5tupleIJiiiiEEENS1_10collective13CollectiveMmaINS1_37MainloopSm90TmaGmmaWarpSpecializedFP8ILi5ENS5_IJNS4_1CILi2EEESB_NSA_ILi1EEEEEENS1_32KernelTmaWarpSpecializedPingpongEEENS5_IJNSA_ILi64EEENSA_ILi128EEESG_EEENS_12float_e5m2_tENS5_IJlSC_lEEESJ_SK_NS4_8TiledMMAINS4_8MMA_AtomIJNS4_4SM904GMMA31MMA_64x128x32_F32E5M2E5M2_SS_TNILNSO_7ScaleInE1ELSQ_1EEEEEENS4_6LayoutINS5_IJSC_SC_SC_EEENS5_IJNSA_ILi0EEESV_SV_EEEEENS5_IJNS4_10UnderscoreESY_SY_EEEEENS4_23SM90_TMA_LOAD_MULTICASTENS4_14ComposedLayoutINS4_7SwizzleILi2ELi4ELi3EEENS4_18smem_ptr_flag_bitsILi8EEENST_INS5_IJNSA_ILi8EEESG_EEENS5_IJSG_SC_EEEEEEEvNS4_8identityES11_S1B_vS1C_EENS_8epilogue10collective6detail29Sm90TmaWarpSpecializedAdapterINS1F_15DefaultEpilogueISJ_SK_SK_NS1E_6thread17LinearCombinationISJ_Li1EffLNS1J_9ScaleType4KindE0ELNS_15FloatRoundStyleE2ESJ_EENS1_15EpilogueDefaultEEEEEvvEEEEvNT_6ParamsE,"",@"SHT_CUDA_INFO"
	.sectionflags	@""
	.align	4


	//----- nvinfo : EIATTR_CUDA_API_VERSION
	.align		4
        /*0000*/ 	.byte	0x04, 0x37
        /*0002*/ 	.short	(.L_18 - .L_17)
.L_17:
        /*0004*/ 	.word	0x00000082


	//----- nvinfo : EIATTR_KPARAM_INFO
	.align		4
.L_18:
        /*0008*/ 	.byte	0x04, 0x17
        /*000a*/ 	.short	(.L_20 - .L_19)
.L_19:
        /*000c*/ 	.word	0x00000000
        /*0010*/ 	.short	0x0000
        /*0012*/ 	.short	0x0070
        /*0014*/ 	.byte	0x00, 0xf0, 0x01, 0x10


	//----- nvinfo : EIATTR_SPARSE_MMA_MASK
	.align		4
.L_20:
        /*0018*/ 	.byte	0x03, 0x50
        /*001a*/ 	.short	0x0000


	//----- nvinfo : EIATTR_MAXREG_COUNT
	.align		4
        /*001c*/ 	.byte	0x03, 0x1b
        /*001e*/ 	.short	0x00a8


	//----- nvinfo : EIATTR_NUM_BARRIERS
	.align		4
        /*0020*/ 	.byte	0x02, 0x4c
        /*0022*/ 	.byte	0x01
	.zero		1


	//----- nvinfo : EIATTR_MERCURY_ISA_VERSION
	.align		4
        /*0024*/ 	.byte	0x03, 0x5f
        /*0026*/ 	.short	0x0101


	//----- nvinfo : EIATTR_INT_WARP_WIDE_INSTR_OFFSETS
	.align		4
        /*0028*/ 	.byte	0x04, 0x31
        /*002a*/ 	.short	(.L_22 - .L_21)


	//   ....[0]....
.L_21:
        /*002c*/ 	.word	0x000004d0


	//   ....[1]....
        /*0030*/ 	.word	0x00000510


	//   ....[2]....
        /*0034*/ 	.word	0x00000550


	//   ....[3]....
        /*0038*/ 	.word	0x000005f0


	//   ....[4]....
        /*003c*/ 	.word	0x00000610


	//   ....[5]....
        /*0040*/ 	.word	0x00000670


	//   ....[6]....
        /*0044*/ 	.word	0x00000760


	//   ....[7]....
        /*0048*/ 	.word	0x000007b0


	//   ....[8]....
        /*004c*/ 	.word	0x00003130


	//----- nvinfo : EIATTR_COOP_GROUP_MASK_REGIDS
	.align		4
.L_22:
        /*0050*/ 	.byte	0x04, 0x29
        /*0052*/ 	.short	(.L_24 - .L_23)


	//   ....[0]....
.L_23:
        /*0054*/ 	.word	0xffffffff


	//   ....[1]....
        /*0058*/ 	.word	0xffffffff


	//   ....[2]....
        /*005c*/ 	.word	0xffffffff


	//   ....[3]....
        /*0060*/ 	.word	0xffffffff


	//   ....[4]....
        /*0064*/ 	.word	0xffffffff


	//   ....[5]....
        /*0068*/ 	.word	0xffffffff


	//   ....[6]....
        /*006c*/ 	.word	0xffffffff


	//----- nvinfo : EIATTR_COOP_GROUP_INSTR_OFFSETS
	.align		4
.L_24:
        /*0070*/ 	.byte	0x04, 0x28
        /*0072*/ 	.short	(.L_26 - .L_25)


	//   ....[0]....
.L_25:
        /*0074*/ 	.word	0x00000060


	//   ....[1]....
        /*0078*/ 	.word	0x00000070


	//   ....[2]....
        /*007c*/ 	.word	0x00000130


	//   ....[3]....
        /*0080*/ 	.word	0x000002e0


	//   ....[4]....
        /*0084*/ 	.word	0x00000320


	//   ....[5]....
        /*0088*/ 	.word	0x000003a0


	//   ....[6]....
        /*008c*/ 	.word	0x00000970


	//----- nvinfo : EIATTR_REG_RECONFIG
	.align		4
.L_26:
        /*0090*/ 	.byte	0x01, 0x54
	.zero		2


	//----- nvinfo : EIATTR_MBARRIER_INSTR_OFFSETS
	.align		4
        /*0094*/ 	.byte	0x04, 0x39
        /*0096*/ 	.short	(.L_28 - .L_27)


	//   ....[0]....
.L_27:
        /*0098*/ 	.word	0x00000230
        /*009c*/ 	.word	0x000000ff
        /*00a0*/ 	.word	0x00000000
        /*00a4*/ 	.short	0x0100
        /*00a6*/ 	.byte	0x08
	.zero		1


	//   ....[1]....
        /*00a8*/ 	.word	0x00000240
        /*00ac*/ 	.word	0x000000ff
        /*00b0*/ 	.word	0x00000028
        /*00b4*/ 	.short	0x0100
        /*00b6*/ 	.byte	0x08
	.zero		1


	//   ....[2]....
        /*00b8*/ 	.word	0x00000250
        /*00bc*/ 	.word	0x000000ff
        /*00c0*/ 	.word	0x00000008
        /*00c4*/ 	.short	0x0100
        /*00c6*/ 	.byte	0x08
	.zero		1


	//   ....[3]....
        /*00c8*/ 	.word	0x00000260
        /*00cc*/ 	.word	0x000000ff
        /*00d0*/ 	.word	0x00000030
        /*00d4*/ 	.short	0x0100
        /*00d6*/ 	.byte	0x08
	.zero		1


	//   ....[4]....
        /*00d8*/ 	.word	0x00000270
        /*00dc*/ 	.word	0x000000ff
        /*00e0*/ 	.word	0x00000010
        /*00e4*/ 	.short	0x0100
        /*00e6*/ 	.byte	0x08
	.zero		1


	//   ....[5]....
        /*00e8*/ 	.word	0x00000280
        /*00ec*/ 	.word	0x000000ff
        /*00f0*/ 	.word	0x00000038
        /*00f4*/ 	.short	0x0100
        /*00f6*/ 	.byte	0x08
	.zero		1


	//   ....[6]....
        /*00f8*/ 	.word	0x00000290
        /*00fc*/ 	.word	0x000000ff
        /*0100*/ 	.word	0x00000018
        /*0104*/ 	.short	0x0100
        /*0106*/ 	.byte	0x08
	.zero		1


	//   ....[7]....
        /*0108*/ 	.word	0x000002a0
        /*010c*/ 	.word	0x000000ff
        /*0110*/ 	.word	0x00000040
        /*0114*/ 	.short	0x0100
        /*0116*/ 	.byte	0x08
	.zero		1


	//   ....[8]....
        /*0118*/ 	.word	0x000002b0
        /*011c*/ 	.word	0x000000ff
        /*0120*/ 	.word	0x00000020
        /*0124*/ 	.short	0x0100
        /*0126*/ 	.byte	0x08
	.zero		1


	//   ....[9]....
        /*0128*/ 	.word	0x000002c0
        /*012c*/ 	.word	0x000000ff
        /*0130*/ 	.word	0x00000048
        /*0134*/ 	.short	0x0100
        /*0136*/ 	.byte	0x08
	.zero		1


	//   ....[10]....
        /*0138*/ 	.word	0x000007e0
        /*013c*/ 	.word	0x000000ff
        /*0140*/ 	.word	0x00000080
        /*0144*/ 	.short	0x0100
        /*0146*/ 	.byte	0x08
	.zero		1


	//   ....[11]....
        /*0148*/ 	.word	0x00000880
        /*014c*/ 	.word	0x000000ff
        /*0150*/ 	.word	0x00000088
        /*0154*/ 	.short	0x0100
        /*0156*/ 	.byte	0x08
	.zero		1


	//   ....[12]....
        /*0158*/ 	.word	0x000008f0
        /*015c*/ 	.word	0x000000ff
        /*0160*/ 	.word	0x00000060
        /*0164*/ 	.short	0x0100
        /*0166*/ 	.byte	0x09
	.zero		1


	//   ....[13]....
        /*0168*/ 	.word	0x00000900
        /*016c*/ 	.word	0x000000ff
        /*0170*/ 	.word	0x00000068
        /*0174*/ 	.short	0x0100
        /*0176*/ 	.byte	0x09
	.zero		1


	//   ....[14]....
        /*0178*/ 	.word	0x00000910
        /*017c*/ 	.word	0x000000ff
        /*0180*/ 	.word	0x00000070
        /*0184*/ 	.short	0x0100
        /*0186*/ 	.byte	0x09
	.zero		1


	//   ....[15]....
        /*0188*/ 	.word	0x00000920
        /*018c*/ 	.word	0x000000ff
        /*0190*/ 	.word	0x00000078
        /*0194*/ 	.short	0x0100
        /*0196*/ 	.byte	0x09
	.zero		1


	//   ....[16]....
        /*0198*/ 	.word	0x00001680
        /*019c*/ 	.word	0x000000ff
        /*01a0*/ 	.word	0xfffffff8
        /*01a4*/ 	.short	0x010a
        /*01a6*/ 	.byte	0x0f
	.zero		1


	//   ....[17]....
        /*01a8*/ 	.word	0x00001b60
        /*01ac*/ 	.word	0x000000ff
        /*01b0*/ 	.word	0x00000000
        /*01b4*/ 	.short	0x010a
        /*01b6*/ 	.byte	0x06
	.zero		1


	//   ....[18]....
        /*01b8*/ 	.word	0x00001ba0
        /*01bc*/ 	.word	0x000000ff
        /*01c0*/ 	.word	0x00000000
        /*01c4*/ 	.short	0x010a
        /*01c6*/ 	.byte	0x06
	.zero		1


	//   ....[19]....
        /*01c8*/ 	.word	0x000024a0
        /*01cc*/ 	.word	0x000000ff
        /*01d0*/ 	.word	0x00000000
        /*01d4*/ 	.short	0x010a
        /*01d6*/ 	.byte	0x09
	.zero		1


	//   ....[20]....
        /*01d8*/ 	.word	0x000024e0
        /*01dc*/ 	.word	0x000000ff
        /*01e0*/ 	.word	0x00000000
        /*01e4*/ 	.short	0x010a
        /*01e6*/ 	.byte	0x09
	.zero		1


	//   ....[21]....
        /*01e8*/ 	.word	0x00002b40
        /*01ec*/ 	.word	0x00000015
        /*01f0*/ 	.word	0x00000000
        /*01f4*/ 	.short	0x0101
        /*01f6*/ 	.byte	0x3f
	.zero		1


	//   ....[22]....
        /*01f8*/ 	.word	0x000030c0
        /*01fc*/ 	.word	0x00000013
        /*0200*/ 	.word	0x00000000
        /*0204*/ 	.short	0x0101
        /*0206*/ 	.byte	0x15
	.zero		1


	//   ....[23]....
        /*0208*/ 	.word	0x000031d0
        /*020c*/ 	.word	0x00000013
        /*0210*/ 	.word	0x00000000
        /*0214*/ 	.short	0x0101
        /*0216*/ 	.byte	0x3f
	.zero		1


	//   ....[24]....
        /*0218*/ 	.word	0x00003290
        /*021c*/ 	.word	0x000000ff
        /*0220*/ 	.word	0x00000008
        /*0224*/ 	.short	0x010a
        /*0226*/ 	.byte	0x0f
	.zero		1


	//   ....[25]....
        /*0228*/ 	.word	0x00007b30
        /*022c*/ 	.word	0x00000004
        /*0230*/ 	.word	0x00000000
        /*0234*/ 	.short	0x0101
        /*0236*/ 	.byte	0x15
	.zero		1


	//   ....[26]....
        /*0238*/ 	.word	0x00008530
        /*023c*/ 	.word	0x00000013
        /*0240*/ 	.word	0x00000028
        /*0244*/ 	.short	0x010a
        /*0246*/ 	.byte	0x3f
	.zero		1


	//   ....[27]....
        /*0248*/ 	.word	0x000088e0
        /*024c*/ 	.word	0x0000000a
        /*0250*/ 	.word	0x00000088
        /*0254*/ 	.short	0x0101
        /*0256*/ 	.byte	0x3f
	.zero		1


	//   ....[28]....
        /*0258*/ 	.word	0x00009040
        /*025c*/ 	.word	0x00000005
        /*0260*/ 	.word	0x00000000
        /*0264*/ 	.short	0x010a
        /*0266*/ 	.byte	0x3f
	.zero		1


	//   ....[29]....
        /*0268*/ 	.word	0x000090c0
        /*026c*/ 	.word	0x00000007
        /*0270*/ 	.word	0x00000000
        /*0274*/ 	.short	0x010a
        /*0276*/ 	.byte	0x3f
	.zero		1


	//   ....[30]....
        /*0278*/ 	.word	0x00009150
        /*027c*/ 	.word	0x00000008
        /*0280*/ 	.word	0x00000000
        /*0284*/ 	.short	0x010a
        /*0286*/ 	.byte	0x3f
	.zero		1


	//   ....[31]....
        /*0288*/ 	.word	0x000091e0
        /*028c*/ 	.word	0x0000000b
        /*0290*/ 	.word	0x00000000
        /*0294*/ 	.short	0x010a
        /*0296*/ 	.byte	0x3f
	.zero		1


	//   ....[32]....
        /*0298*/ 	.word	0x00009270
        /*029c*/ 	.word	0x00000003
        /*02a0*/ 	.word	0x00000000
        /*02a4*/ 	.short	0x010a
        /*02a6*/ 	.byte	0x3f
	.zero		1


	//   ....[33]....
        /*02a8*/ 	.word	0x000092e0
        /*02ac*/ 	.word	0x00000013
        /*02b0*/ 	.word	0xfffffff8
        /*02b4*/ 	.short	0x010a
        /*02b6*/ 	.byte	0x3f
	.zero		1


	//   ....[34]....
        /*02b8*/ 	.word	0x00009340
        /*02bc*/ 	.word	0x00000013
        /*02c0*/ 	.word	0x00000000
        /*02c4*/ 	.short	0x010a
        /*02c6*/ 	.byte	0x3f
	.zero		1


	//   ....[35]....
        /*02c8*/ 	.word	0x000093a0
        /*02cc*/ 	.word	0x00000015
        /*02d0*/ 	.word	0x00000000
        /*02d4*/ 	.short	0x010a
        /*02d6*/ 	.byte	0x3f
	.zero		1


	//   ....[36]....
        /*02d8*/ 	.word	0x00009400
        /*02dc*/ 	.word	0x00000013
        /*02e0*/ 	.word	0x00000008
        /*02e4*/ 	.short	0x010a
        /*02e6*/ 	.byte	0x3f
	.zero		1


	//   ....[37]....
        /*02e8*/ 	.word	0x000094d0
        /*02ec*/ 	.word	0x00000013
        /*02f0*/ 	.word	0x00000028
        /*02f4*/ 	.short	0x010a
        /*02f6*/ 	.byte	0x3f
	.zero		1


	//   ....[38]....
        /*02f8*/ 	.word	0x000095b0
        /*02fc*/ 	.word	0x00000005
        /*0300*/ 	.word	0x00000000
        /*0304*/ 	.short	0x010a
        /*0306*/ 	.byte	0x3f
	.zero		1


	//   ....[39]....
        /*0308*/ 	.word	0x00009600
        /*030c*/ 	.word	0x00000007
        /*0310*/ 	.word	0x00000000
        /*0314*/ 	.short	0x010a
        /*0316*/ 	.byte	0x3f
	.zero		1


	//   ....[40]....
        /*0318*/ 	.word	0x00009650
        /*031c*/ 	.word	0x00000008
        /*0320*/ 	.word	0x00000000
        /*0324*/ 	.short	0x010a
        /*0326*/ 	.byte	0x3f
	.zero		1


	//   ....[41]....
        /*0328*/ 	.word	0x000096a0
        /*032c*/ 	.word	0x0000000b
        /*0330*/ 	.word	0x00000000
        /*0334*/ 	.short	0x010a
        /*0336*/ 	.byte	0x3f
	.zero		1


	//----- nvinfo : EIATTR_NUM_MBARRIERS
	.align		4
.L_28:
        /*0338*/ 	.byte	0x03, 0x38
        /*033a*/ 	.short	0x0010


	//----- nvinfo : EIATTR_EXIT_INSTR_OFFSETS
	.align		4
        /*033c*/ 	.byte	0x04, 0x1c
        /*033e*/ 	.short	(.L_30 - .L_29)


	//   ....[0]....
.L_29:
        /*0340*/ 	.word	0x000013c0


	//   ....[1]....
        /*0344*/ 	.word	0x00001420


	//   ....[2]....
        /*0348*/ 	.word	0x00008140


	//   ....[3]....
        /*034c*/ 	.word	0x00008170


	//   ....[4]....
        /*0350*/ 	.word	0x000092c0


	//----- nvinfo : EIATTR_MAX_THREADS
	.align		4
.L_30:
        /*0354*/ 	.byte	0x04, 0x05
        /*0356*/ 	.short	(.L_32 - .L_31)
.L_31:
        /*0358*/ 	.word	0x00000180
        /*035c*/ 	.word	0x00000001
        /*0360*/ 	.word	0x00000001


	//----- nvinfo : EIATTR_CRS_STACK_SIZE
	.align		4
.L_32:
        /*0364*/ 	.byte	0x04, 0x1e
        /*0366*/ 	.short	(.L_34 - .L_33)
.L_33:
        /*0368*/ 	.word	0x00000000


	//----- nvinfo : EIATTR_CBANK_PARAM_SIZE
	.align		4
.L_34:
        /*036c*/ 	.byte	0x03, 0x19
        /*036e*/ 	.short	0x0470


	//----- nvinfo : EIATTR_PARAM_CBANK
	.align		4
        /*0370*/ 	.byte	0x04, 0x0a
        /*0372*/ 	.short	(.L_36 - .L_35)
	.align		4
.L_35:
        /*0374*/ 	.word	index@(.nv.constant0._ZN7cutlass13device_kernelINS_4gemm6kernel13GemmUniversalIN4cute5tupleIJiiiiEEENS1_10collective13CollectiveMmaINS1_37MainloopSm90TmaGmmaWarpSpecializedFP8ILi5ENS5_IJNS4_1CILi2EEESB_NSA_ILi1EEEEEENS1_32KernelTmaWarpSpecializedPingpongEEENS5_IJNSA_ILi64EEENSA_ILi128EEESG_EEENS_12float_e5m2_tENS5_IJlSC_lEEESJ_SK_NS4_8TiledMMAINS4_8MMA_AtomIJNS4_4SM904GMMA31MMA_64x128x32_F32E5M2E5M2_SS_TNILNSO_7ScaleInE1ELSQ_1EEEEEENS4_6LayoutINS5_IJSC_SC_SC_EEENS5_IJNSA_ILi0EEESV_SV_EEEEENS5_IJNS4_10UnderscoreESY_SY_EEEEENS4_23SM90_TMA_LOAD_MULTICASTENS4_14ComposedLayoutINS4_7SwizzleILi2ELi4ELi3EEENS4_18smem_ptr_flag_bitsILi8EEENST_INS5_IJNSA_ILi8EEESG_EEENS5_IJSG_SC_EEEEEEEvNS4_8identityES11_S1B_vS1C_EENS_8epilogue10collective6detail29Sm90TmaWarpSpecializedAdapterINS1F_15DefaultEpilogueISJ_SK_SK_NS1E_6thread17LinearCombinationISJ_Li1EffLNS1J_9ScaleType4KindE0ELNS_15FloatRoundStyleE2ESJ_EENS1_15EpilogueDefaultEEEEEvvEEEEvNT_6ParamsE)
        /*0378*/ 	.short	0x0210
        /*037a*/ 	.short	0x0470


	//----- nvinfo : EIATTR_SW_WAR
	.align		4
.L_36:
        /*037c*/ 	.byte	0x04, 0x36
        /*037e*/ 	.short	(.L_38 - .L_37)
.L_37:
        /*0380*/ 	.word	0x00000008
.L_38:


//--------------------- .nv.callgraph             --------------------------
	.section	.nv.callgraph,"",@"SHT_CUDA_CALLGRAPH"
	.align	4
	.sectionentsize	8
	.align		4
        /*0000*/ 	.word	0x00000000
	.align		4
        /*0004*/ 	.word	0xffffffff
	.align		4
        /*0008*/ 	.word	0x00000000
	.align		4
        /*000c*/ 	.word	0xfffffffe
	.align		4
        /*0010*/ 	.word	0x00000000
	.align		4
        /*0014*/ 	.word	0xfffffffd
	.align		4
        /*0018*/ 	.word	0x00000000
	.align		4
        /*001c*/ 	.word	0xfffffffc


//--------------------- .nv.constant4             --------------------------
	.section	.nv.constant4,"a",@progbits
	.align	8
	.align		8
.nv.constant4:
        /*0000*/ 	.dword	_ZN39_INTERNAL_bac3fa87_4_k_cu_3e9db61a_55654cuda3std3__45__cpo5beginE
	.align		8
        /*0008*/ 	.dword	_ZN39_INTERNAL_bac3fa87_4_k_cu_3e9db61a_55654cuda3std3__45__cpo3endE
	.align		8
        /*0010*/ 	.dword	_ZN39_INTERNAL_bac3fa87_4_k_cu_3e9db61a_55654cuda3std3__45__cpo6cbeginE
	.align		8
        /*0018*/ 	.dword	_ZN39_INTERNAL_bac3fa87_4_k_cu_3e9db61a_55654cuda3std3__45__cpo4cendE
	.align		8
        /*0020*/ 	.dword	_ZN39_INTERNAL_bac3fa87_4_k_cu_3e9db61a_55654cuda3std3__441_GLOBAL__N__bac3fa87_4_k_cu_3e9db61a_55656ignoreE
	.align		8
        /*0028*/ 	.dword	_ZN39_INTERNAL_bac3fa87_4_k_cu_3e9db61a_55654cuda3std3__419piecewise_constructE
	.align		8
        /*0030*/ 	.dword	_ZN39_INTERNAL_bac3fa87_4_k_cu_3e9db61a_55654cuda3std3__48in_placeE
	.align		8
        /*0038*/ 	.dword	_ZN39_INTERNAL_bac3fa87_4_k_cu_3e9db61a_55654cuda3std6ranges3__45__cpo4swapE
	.align		8
        /*0040*/ 	.dword	_ZN39_INTERNAL_bac3fa87_4_k_cu_3e9db61a_55654cuda3std6ranges3__45__cpo9iter_moveE
	.align		8
        /*0048*/ 	.dword	_ZN39_INTERNAL_bac3fa87_4_k_cu_3e9db61a_55654cute7productE
	.align		8
        /*0050*/ 	.dword	_ZN39_INTERNAL_bac3fa87_4_k_cu_3e9db61a_55654cute1_E


//--------------------- .text._ZN7cutlass13device_kernelINS_4gemm6kernel13GemmUniversalIN4cute5tupleIJiiiiEEENS1_10collective13CollectiveMmaINS1_37MainloopSm90TmaGmmaWarpSpecializedFP8ILi5ENS5_IJNS4_1CILi2EEESB_NSA_ILi1EEEEEENS1_32KernelTmaWarpSpecializedPingpongEEENS5_IJNSA_ILi64EEENSA_ILi128EEESG_EEENS_12float_e5m2_tENS5_IJlSC_lEEESJ_SK_NS4_8TiledMMAINS4_8MMA_AtomIJNS4_4SM904GMMA31MMA_64x128x32_F32E5M2E5M2_SS_TNILNSO_7ScaleInE1ELSQ_1EEEEEENS4_6LayoutINS5_IJSC_SC_SC_EEENS5_IJNSA_ILi0EEESV_SV_EEEEENS5_IJNS4_10UnderscoreESY_SY_EEEEENS4_23SM90_TMA_LOAD_MULTICASTENS4_14ComposedLayoutINS4_7SwizzleILi2ELi4ELi3EEENS4_18smem_ptr_flag_bitsILi8EEENST_INS5_IJNSA_ILi8EEESG_EEENS5_IJSG_SC_EEEEEEEvNS4_8identityES11_S1B_vS1C_EENS_8epilogue10collective6detail29Sm90TmaWarpSpecializedAdapterINS1F_15DefaultEpilogueISJ_SK_SK_NS1E_6thread17LinearCombinationISJ_Li1EffLNS1J_9ScaleType4KindE0ELNS_15FloatRoundStyleE2ESJ_EENS1_15EpilogueDefaultEEEEEvvEEEEvNT_6ParamsE --------------------------
	.section	.text._ZN7cutlass13device_kernelINS_4gemm6kernel13GemmUniversalIN4cute5tupleIJiiiiEEENS1_10collective13CollectiveMmaINS1_37MainloopSm90TmaGmmaWarpSpecializedFP8ILi5ENS5_IJNS4_1CILi2EEESB_NSA_ILi1EEEEEENS1_32KernelTmaWarpSpecializedPingpongEEENS5_IJNSA_ILi64EEENSA_ILi128EEESG_EEENS_12float_e5m2_tENS5_IJlSC_lEEESJ_SK_NS4_8TiledMMAINS4_8MMA_AtomIJNS4_4SM904GMMA31MMA_64x128x32_F32E5M2E5M2_SS_TNILNSO_7ScaleInE1ELSQ_1EEEEEENS4_6LayoutINS5_IJSC_SC_SC_EEENS5_IJNSA_ILi0EEESV_SV_EEEEENS5_IJNS4_10UnderscoreESY_SY_EEEEENS4_23SM90_TMA_LOAD_MULTICASTENS4_14ComposedLayoutINS4_7SwizzleILi2ELi4ELi3EEENS4_18smem_ptr_flag_bitsILi8EEENST_INS5_IJNSA_ILi8EEESG_EEENS5_IJSG_SC_EEEEEEEvNS4_8identityES11_S1B_vS1C_EENS_8epilogue10collective6detail29Sm90TmaWarpSpecializedAdapterINS1F_15DefaultEpilogueISJ_SK_SK_NS1E_6thread17LinearCombinationISJ_Li1EffLNS1J_9ScaleType4KindE0ELNS_15FloatRoundStyleE2ESJ_EENS1_15EpilogueDefaultEEEEEvvEEEEvNT_6ParamsE,"ax",@progbits
	.align	128
.text._ZN7cutlass13device_kernelINS_4gemm6kernel13GemmUniversalIN4cute5tupleIJiiiiEEENS1_10collective13CollectiveMmaINS1_37MainloopSm90TmaGmmaWarpSpecializedFP8ILi5ENS5_IJNS4_1CILi2EEESB_NSA_ILi1EEEEEENS1_32KernelTmaWarpSpecializedPingpongEEENS5_IJNSA_ILi64EEENSA_ILi128EEESG_EEENS_12float_e5m2_tENS5_IJlSC_lEEESJ_SK_NS4_8TiledMMAINS4_8MMA_AtomIJNS4_4SM904GMMA31MMA_64x128x32_F32E5M2E5M2_SS_TNILNSO_7ScaleInE1ELSQ_1EEEEEENS4_6LayoutINS5_IJSC_SC_SC_EEENS5_IJNSA_ILi0EEESV_SV_EEEEENS5_IJNS4_10UnderscoreESY_SY_EEEEENS4_23SM90_TMA_LOAD_MULTICASTENS4_14ComposedLayoutINS4_7SwizzleILi2ELi4ELi3EEENS4_18smem_ptr_flag_bitsILi8EEENST_INS5_IJNSA_ILi8EEESG_EEENS5_IJSG_SC_EEEEEEEvNS4_8identityES11_S1B_vS1C_EENS_8epilogue10collective6detail29Sm90TmaWarpSpecializedAdapterINS1F_15DefaultEpilogueISJ_SK_SK_NS1E_6thread17LinearCombinationISJ_Li1EffLNS1J_9ScaleType4KindE0ELNS_15FloatRoundStyleE2ESJ_EENS1_15EpilogueDefaultEEEEEvvEEEEvNT_6ParamsE:
        .type           _ZN7cutlass13device_kernelINS_4gemm6kernel13GemmUniversalIN4cute5tupleIJiiiiEEENS1_10collective13CollectiveMmaINS1_37MainloopSm90TmaGmmaWarpSpecializedFP8ILi5ENS5_IJNS4_1CILi2EEESB_NSA_ILi1EEEEEENS1_32KernelTmaWarpSpecializedPingpongEEENS5_IJNSA_ILi64EEENSA_ILi128EEESG_EEENS_12float_e5m2_tENS5_IJlSC_lEEESJ_SK_NS4_8TiledMMAINS4_8MMA_AtomIJNS4_4SM904GMMA31MMA_64x128x32_F32E5M2E5M2_SS_TNILNSO_7ScaleInE1ELSQ_1EEEEEENS4_6LayoutINS5_IJSC_SC_SC_EEENS5_IJNSA_ILi0EEESV_SV_EEEEENS5_IJNS4_10UnderscoreESY_SY_EEEEENS4_23SM90_TMA_LOAD_MULTICASTENS4_14ComposedLayoutINS4_7SwizzleILi2ELi4ELi3EEENS4_18smem_ptr_flag_bitsILi8EEENST_INS5_IJNSA_ILi8EEESG_EEENS5_IJSG_SC_EEEEEEEvNS4_8identityES11_S1B_vS1C_EENS_8epilogue10collective6detail29Sm90TmaWarpSpecializedAdapterINS1F_15DefaultEpilogueISJ_SK_SK_NS1E_6thread17LinearCombinationISJ_Li1EffLNS1J_9ScaleType4KindE0ELNS_15FloatRoundStyleE2ESJ_EENS1_15EpilogueDefaultEEEEEvvEEEEvNT_6ParamsE,@function
        .size           _ZN7cutlass13device_kernelINS_4gemm6kernel13GemmUniversalIN4cute5tupleIJiiiiEEENS1_10collective13CollectiveMmaINS1_37MainloopSm90TmaGmmaWarpSpecializedFP8ILi5ENS5_IJNS4_1CILi2EEESB_NSA_ILi1EEEEEENS1_32KernelTmaWarpSpecializedPingpongEEENS5_IJNSA_ILi64EEENSA_ILi128EEESG_EEENS_12float_e5m2_tENS5_IJlSC_lEEESJ_SK_NS4_8TiledMMAINS4_8MMA_AtomIJNS4_4SM904GMMA31MMA_64x128x32_F32E5M2E5M2_SS_TNILNSO_7ScaleInE1ELSQ_1EEEEEENS4_6LayoutINS5_IJSC_SC_SC_EEENS5_IJNSA_ILi0EEESV_SV_EEEEENS5_IJNS4_10UnderscoreESY_SY_EEEEENS4_23SM90_TMA_LOAD_MULTICASTENS4_14ComposedLayoutINS4_7SwizzleILi2ELi4ELi3EEENS4_18smem_ptr_flag_bitsILi8EEENST_INS5_IJNSA_ILi8EEESG_EEENS5_IJSG_SC_EEEEEEEvNS4_8identityES11_S1B_vS1C_EENS_8epilogue10collective6detail29Sm90TmaWarpSpecializedAdapterINS1F_15DefaultEpilogueISJ_SK_SK_NS1E_6thread17LinearCombinationISJ_Li1EffLNS1J_9ScaleType4KindE0ELNS_15FloatRoundStyleE2ESJ_EENS1_15EpilogueDefaultEEEEEvvEEEEvNT_6ParamsE,(.L_x_210 - _ZN7cutlass13device_kernelINS_4gemm6kernel13GemmUniversalIN4cute5tupleIJiiiiEEENS1_10collective13CollectiveMmaINS1_37MainloopSm90TmaGmmaWarpSpecializedFP8ILi5ENS5_IJNS4_1CILi2EEESB_NSA_ILi1EEEEEENS1_32KernelTmaWarpSpecializedPingpongEEENS5_IJNSA_ILi64EEENSA_ILi128EEESG_EEENS_12float_e5m2_tENS5_IJlSC_lEEESJ_SK_NS4_8TiledMMAINS4_8MMA_AtomIJNS4_4SM904GMMA31MMA_64x128x32_F32E5M2E5M2_SS_TNILNSO_7ScaleInE1ELSQ_1EEEEEENS4_6LayoutINS5_IJSC_SC_SC_EEENS5_IJNSA_ILi0EEESV_SV_EEEEENS5_IJNS4_10UnderscoreESY_SY_EEEEENS4_23SM90_TMA_LOAD_MULTICASTENS4_14ComposedLayoutINS4_7SwizzleILi2ELi4ELi3EEENS4_18smem_ptr_flag_bitsILi8EEENST_INS5_IJNSA_ILi8EEESG_EEENS5_IJSG_SC_EEEEEEEvNS4_8identityES11_S1B_vS1C_EENS_8epilogue10collective6detail29Sm90TmaWarpSpecializedAdapterINS1F_15DefaultEpilogueISJ_SK_SK_NS1E_6thread17LinearCombinationISJ_Li1EffLNS1J_9ScaleType4KindE0ELNS_15FloatRoundStyleE2ESJ_EENS1_15EpilogueDefaultEEEEEvvEEEEvNT_6ParamsE)
        .other          _ZN7cutlass13device_kernelINS_4gemm6kernel13GemmUniversalIN4cute5tupleIJiiiiEEENS1_10collective13CollectiveMmaINS1_37MainloopSm90TmaGmmaWarpSpecializedFP8ILi5ENS5_IJNS4_1CILi2EEESB_NSA_ILi1EEEEEENS1_32KernelTmaWarpSpecializedPingpongEEENS5_IJNSA_ILi64EEENSA_ILi128EEESG_EEENS_12float_e5m2_tENS5_IJlSC_lEEESJ_SK_NS4_8TiledMMAINS4_8MMA_AtomIJNS4_4SM904GMMA31MMA_64x128x32_F32E5M2E5M2_SS_TNILNSO_7ScaleInE1ELSQ_1EEEEEENS4_6LayoutINS5_IJSC_SC_SC_EEENS5_IJNSA_ILi0EEESV_SV_EEEEENS5_IJNS4_10UnderscoreESY_SY_EEEEENS4_23SM90_TMA_LOAD_MULTICASTENS4_14ComposedLayoutINS4_7SwizzleILi2ELi4ELi3EEENS4_18smem_ptr_flag_bitsILi8EEENST_INS5_IJNSA_ILi8EEESG_EEENS5_IJSG_SC_EEEEEEEvNS4_8identityES11_S1B_vS1C_EENS_8epilogue10collective6detail29Sm90TmaWarpSpecializedAdapterINS1F_15DefaultEpilogueISJ_SK_SK_NS1E_6thread17LinearCombinationISJ_Li1EffLNS1J_9ScaleType4KindE0ELNS_15FloatRoundStyleE2ESJ_EENS1_15EpilogueDefaultEEEEEvvEEEEvNT_6ParamsE,@"STO_CUDA_ENTRY STV_DEFAULT"
_ZN7cutlass13device_kernelINS_4gemm6kernel13GemmUniversalIN4cute5tupleIJiiiiEEENS1_10collective13CollectiveMmaINS1_37MainloopSm90TmaGmmaWarpSpecializedFP8ILi5ENS5_IJNS4_1CILi2EEESB_NSA_ILi1EEEEEENS1_32KernelTmaWarpSpecializedPingpongEEENS5_IJNSA_ILi64EEENSA_ILi128EEESG_EEENS_12float_e5m2_tENS5_IJlSC_lEEESJ_SK_NS4_8TiledMMAINS4_8MMA_AtomIJNS4_4SM904GMMA31MMA_64x128x32_F32E5M2E5M2_SS_TNILNSO_7ScaleInE1ELSQ_1EEEEEENS4_6LayoutINS5_IJSC_SC_SC_EEENS5_IJNSA_ILi0EEESV_SV_EEEEENS5_IJNS4_10UnderscoreESY_SY_EEEEENS4_23SM90_TMA_LOAD_MULTICASTENS4_14ComposedLayoutINS4_7SwizzleILi2ELi4ELi3EEENS4_18smem_ptr_flag_bitsILi8EEENST_INS5_IJNSA_ILi8EEESG_EEENS5_IJSG_SC_EEEEEEEvNS4_8identityES11_S1B_vS1C_EENS_8epilogue10collective6detail29Sm90TmaWarpSpecializedAdapterINS1F_15DefaultEpilogueISJ_SK_SK_NS1E_6thread17LinearCombinationISJ_Li1EffLNS1J_9ScaleType4KindE0ELNS_15FloatRoundStyleE2ESJ_EENS1_15EpilogueDefaultEEEEEvvEEEEvNT_6ParamsE:
[----:B------:R-:W-:Y:S01]  /*0000*/  LDC R1, c[0x0][0x28] ;  /* 0x00000a00ff017b82 */ /* 0x000fe20000000800 */
[----:B------:R-:W0:Y:S01]  /*0010*/  S2R R11, SR_TID.X ;  /* 0x00000000000b7919 */ /* 0x000e220000002100 */
[----:B------:R-:W-:Y:S01]  /*0020*/  ELECT P0, URZ, PT ;  /* 0x00000000003f782f */ /* 0x000fe20003800000 */
[----:B------:R-:W-:Y:S01]  /*0030*/  BSSY B0, `(.L_x_0) ;  /* 0x000000f000007945 */ /* 0x000fe20003800000 */
[--C-:B0-----:R-:W-:Y:S02]  /*0040*/  SHF.R.U32.HI R0, RZ, 0x5, R11.reuse ;  /* 0x00000005ff007819 */ /* 0x101fe4000001160b */
[----:B------:R-:W-:-:S03]  /*0050*/  SHF.R.U32.HI R5, RZ, 0x7, R11 ;  /* 0x00000007ff057819 */ /* 0x000fc6000001160b */
[----:B------:R-:W0:Y:S04]  /*0060*/  SHFL.IDX PT, R2, R0, RZ, 0x1f ;  /* 0x00001fff00027589 */ /* 0x000e2800000e0000 */
[----:B------:R1:W2:Y:S01]  /*0070*/  SHFL.IDX PT, R6, R5, RZ, 0x1f ;  /* 0x00001fff05067589 */ /* 0x0002a200000e0000 */
[----:B0-----:R-:W-:-:S13]  /*0080*/  ISETP.NE.OR P0, PT, R2, RZ, !P0 ;  /* 0x000000ff0200720c */ /* 0x001fda0004705670 */
[----:B-12---:R-:W-:Y:S05]  /*0090*/  @P0 BRA `(.L_x_1) ;  /* 0x0000000000200947 */ /* 0x006fea0003800000 */
[----:B------:R-:W-:Y:S02]  /*00a0*/  ULDC.64 UR4, c[0x0][0x198] ;  /* 0x0000660000047ab9 */ /* 0x000fe40000000a00 */
[----:B------:R-:W-:Y:S02]  /*00b0*/  UIADD3 UR6, UP0, UR4, 0xf0, URZ ;  /* 0x000000f004067890 */ /* 0x000fe4000ff1e03f */
[----:B------:R-:W-:Y:S02]  /*00c0*/  UIADD3 UR4, UP1, UR4, 0x1f0, URZ ;  /* 0x000001f004047890 */ /* 0x000fe4000ff3e03f */
[----:B------:R-:W-:Y:S02]  /*00d0*/  UIADD3.X UR7, URZ, UR5, URZ, UP0, !UPT ;  /* 0x000000053f077290 */ /* 0x000fe400087fe43f */
[----:B------:R-:W-:-:S07]  /*00e0*/  UIADD3.X UR5, URZ, UR5, URZ, UP1, !UPT ;  /* 0x000000053f057290 */ /* 0x000fce0008ffe43f */
[----:B------:R0:W-:Y:S02]  /*00f0*/  UTMACCTL.PF [UR6] ;  /* 0x00000000060079b9 */ /* 0x0001e40008040000 */
[----:B------:R0:W-:Y:S02]  /*0100*/  UTMACCTL.PF [UR4] ;  /* 0x00000000040079b9 */ /* 0x0001e40008040000 */
[----:B0-----:R-:W-:Y:S01]  /*0110*/  NOP ;  /* 0x0000000000007918 */ /* 0x001fe20000000000 */
.L_x_1:
[----:B------:R-:W-:Y:S05]  /*0120*/  BSYNC B0 ;  /* 0x0000000000007941 */ /* 0x000fea0003800000 */
.L_x_0:
[----:B------:R-:W0:Y:S02]  /*0130*/  SHFL.IDX PT, R7, R0, RZ, 0x1f ;  /* 0x00001fff00077589 */ /* 0x000e2400000e0000 */
[----:B0-----:R-:W-:-:S13]  /*0140*/  ISETP.NE.AND P0, PT, R7, RZ, PT ;  /* 0x000000ff0700720c */ /* 0x001fda0003f05270 */
[----:B------:R-:W-:Y:S05]  /*0150*/  @P0 BRA `(.L_x_2) ;  /* 0x0000000000600947 */ /* 0x000fea0003800000 */
[----:B------:R-:W0:Y:S01]  /*0160*/  S2UR UR8, SR_CgaCtaId ;  /* 0x00000000000879c3 */ /* 0x000e220000008800 */
[----:B------:R-:W-:Y:S01]  /*0170*/  UMOV UR4, 0x400 ;  /* 0x0000040000047882 */ /* 0x000fe20000000000 */
[----:B------:R-:W-:Y:S01]  /*0180*/  UMOV UR5, 0x1 ;  /* 0x0000000100057882 */ /* 0x000fe20000000000 */
[----:B------:R-:W-:Y:S01]  /*0190*/  UMOV UR6, 0x3 ;  /* 0x0000000300067882 */ /* 0x000fe20000000000 */
[----:B------:R-:W-:Y:S01]  /*01a0*/  ELECT P0, URZ, PT ;  /* 0x00000000003f782f */ /* 0x000fe20003800000 */
[----:B------:R-:W-:-:S04]  /*01b0*/  UIADD3 UR6, -UR6, 0x100000, URZ ;  /* 0x0010000006067890 */ /* 0x000fc8000fffe13f */
[----:B------:R-:W-:Y:S02]  /*01c0*/  USHF.L.U32 UR7, UR6, 0xb, URZ ;  /* 0x0000000b06077899 */ /* 0x000fe4000800063f */
[----:B------:R-:W-:Y:S02]  /*01d0*/  USHF.L.U32 UR6, UR6, 0x1, URZ ;  /* 0x0000000106067899 */ /* 0x000fe4000800063f */
[----:B0-----:R-:W-:Y:S02]  /*01e0*/  ULEA UR8, UR8, UR4, 0x18 ;  /* 0x0000000408087291 */ /* 0x001fe4000f8ec03f */
[----:B------:R-:W-:-:S04]  /*01f0*/  UIADD3 UR4, -UR5, 0x100000, URZ ;  /* 0x0010000005047890 */ /* 0x000fc8000fffe13f */
[----:B------:R-:W-:Y:S02]  /*0200*/  USHF.L.U32 UR5, UR4, 0xb, URZ ;  /* 0x0000000b04057899 */ /* 0x000fe4000800063f */
[----:B------:R-:W-:Y:S01]  /*0210*/  USHF.L.U32 UR4, UR4, 0x1, URZ ;  /* 0x0000000104047899 */ /* 0x000fe2000800063f */
[----:B------:R-:W0:Y:S11]  /*0220*/  FENCE.VIEW.ASYNC.S ;  /* 0x00000000000073c6 */ /* 0x000e360000000000 */
[----:B0-----:R0:W1:Y:S01]  /*0230*/  SYNCS.EXCH.64 URZ, [UR8], UR4 ;  /* 0x00000004083f75b2 */ /* 0x0010620008000100 */
[----:B------:R0:W2:Y:S01]  /*0240*/  SYNCS.EXCH.64 URZ, [UR8+0x28], UR6 ;  /* 0x00002806083f75b2 */ /* 0x0000a20008000100 */
[----:B------:R0:W3:Y:S01]  /*0250*/  SYNCS.EXCH.64 URZ, [UR8+0x8], UR4 ;  /* 0x00000804083f75b2 */ /* 0x0000e20008000100 */
[----:B------:R0:W4:Y:S01]  /*0260*/  SYNCS.EXCH.64 URZ, [UR8+0x30], UR6 ;  /* 0x00003006083f75b2 */ /* 0x0001220008000100 */
[----:B------:R0:W0:Y:S01]  /*0270*/  SYNCS.EXCH.64 URZ, [UR8+0x10], UR4 ;  /* 0x00001004083f75b2 */ /* 0x0000220008000100 */
[----:B------:R0:W0:Y:S01]  /*0280*/  SYNCS.EXCH.64 URZ, [UR8+0x38], UR6 ;  /* 0x00003806083f75b2 */ /* 0x0000220008000100 */
[----:B------:R0:W0:Y:S01]  /*0290*/  SYNCS.EXCH.64 URZ, [UR8+0x18], UR4 ;  /* 0x00001804083f75b2 */ /* 0x0000220008000100 */
[----:B------:R0:W0:Y:S01]  /*02a0*/  SYNCS.EXCH.64 URZ, [UR8+0x40], UR6 ;  /* 0x00004006083f75b2 */ /* 0x0000220008000100 */
[----:B------:R0:W0:Y:S01]  /*02b0*/  SYNCS.EXCH.64 URZ, [UR8+0x20], UR4 ;  /* 0x00002004083f75b2 */ /* 0x0000220008000100 */
[----:B------:R0:W0:Y:S01]  /*02c0*/  SYNCS.EXCH.64 URZ, [UR8+0x48], UR6 ;  /* 0x00004806083f75b2 */ /* 0x0000220008000100 */
[----:B------:R-:W-:Y:S01]  /*02d0*/  NOP ;  /* 0x0000000000007918 */ /* 0x000fe20000000000 */
.L_x_2:
[----:B------:R-:W5:Y:S01]  /*02e0*/  SHFL.IDX PT, R3, R0, RZ, 0x1f ;  /* 0x00001fff00037589 */ /* 0x000f6200000e0000 */
[----:B------:R-:W-:Y:S01]  /*02f0*/  SHF.R.S32.HI R4, RZ, 0x1f, R11 ;  /* 0x0000001fff047819 */ /* 0x000fe2000001140b */
[----:B------:R-:W1:Y:S01]  /*0300*/  S2UR UR12, SR_CTAID.X ;  /* 0x00000000000c79c3 */ /* 0x000e620000002500 */
[----:B------:R-:W-:Y:S01]  /*0310*/  ELECT P0, URZ, PT ;  /* 0x00000000003f782f */ /* 0x000fe20003800000 */
[----:B------:R1:W2:Y:S01]  /*0320*/  SHFL.IDX PT, R8, R0, RZ, 0x1f ;  /* 0x00001fff00087589 */ /* 0x0002a200000e0000 */
[----:B------:R-:W-:Y:S02]  /*0330*/  LEA.HI R4, R4, R11, RZ, 0x7 ;  /* 0x0000000b04047211 */ /* 0x000fe400078f38ff */
[----:B------:R-:W-:Y:S01]  /*0340*/  ELECT P1, URZ, PT ;  /* 0x00000000003f782f */ /* 0x000fe20003820000 */
[----:B------:R-:W-:Y:S01]  /*0350*/  NOP ;  /* 0x0000000000007918 */ /* 0x000fe20000000000 */
[----:B------:R-:W3:Y:S01]  /*0360*/  S2R R16, SR_CTAID.Y ;  /* 0x0000000000107919 */ /* 0x000ee20000002600 */
[----:B------:R-:W-:Y:S01]  /*0370*/  LOP3.LUT R4, R4, 0xffffff80, RZ, 0xc0, !PT ;  /* 0xffffff8004047812 */ /* 0x000fe200078ec0ff */
[----:B0-----:R-:W-:Y:S01]  /*0380*/  ULDC UR4, c[0x0][0x150] ;  /* 0x0000540000047ab9 */ /* 0x001fe20000000800 */
[----:B------:R-:W0:Y:S01]  /*0390*/  LDC R12, c[0x0][0x144] ;  /* 0x00005100ff0c7b82 */ /* 0x000e220000000800 */
[----:B------:R4:W0:Y:S01]  /*03a0*/  SHFL.IDX PT, R14, R5, RZ, 0x1f ;  /* 0x00001fff050e7589 */ /* 0x00082200000e0000 */
[----:B------:R-:W-:Y:S01]  /*03b0*/  UMOV UR11, 0x80 ;  /* 0x00000080000b7882 */ /* 0x000fe20000000000 */
[----:B------:R-:W-:Y:S01]  /*03c0*/  IMAD.IADD R10, R11, 0x1, -R4 ;  /* 0x000000010b0a7824 */ /* 0x000fe200078e0a04 */
[----:B------:R-:W-:Y:S01]  /*03d0*/  NOP ;  /* 0x0000000000007918 */ /* 0x000fe20000000000 */
[C---:B------:R-:W-:Y:S01]  /*03e0*/  VIADD R38, R6.reuse, 0xffffffff ;  /* 0xffffffff06267836 */ /* 0x040fe20000000000 */
[----:B------:R-:W-:-:S02]  /*03f0*/  ISETP.NE.AND P4, PT, R6, RZ, PT ;  /* 0x000000ff0600720c */ /* 0x000fc40003f85270 */
[----:B------:R-:W-:Y:S01]  /*0400*/  SHF.R.S32.HI R19, RZ, 0x1f, R10 ;  /* 0x0000001fff137819 */ /* 0x000fe2000001140a */
[----:B------:R-:W0:Y:S01]  /*0410*/  LDC R13, c[0x0][0x140] ;  /* 0x00005000ff0d7b82 */ /* 0x000e220000000800 */
[----:B------:R-:W-:Y:S02]  /*0420*/  ISETP.GE.U32.AND P6, PT, R38, 0x2, PT ;  /* 0x000000022600780c */ /* 0x000fe40003fc6070 */
[----:B-----5:R-:W-:Y:S02]  /*0430*/  ISETP.NE.OR P0, PT, R3, RZ, !P0 ;  /* 0x000000ff0300720c */ /* 0x020fe40004705670 */
[----:B------:R-:W-:Y:S02]  /*0440*/  LEA.HI R3, R19, R10, RZ, 0x3 ;  /* 0x0000000a13037211 */ /* 0x000fe400078f18ff */
[----:B-1----:R-:W-:Y:S01]  /*0450*/  I2FP.F32.U32 R4, UR12 ;  /* 0x0000000c00047c45 */ /* 0x002fe20008201000 */
[----:B------:R-:W1:Y:S01]  /*0460*/  LDC R27, c[0x0][0x148] ;  /* 0x00005200ff1b7b82 */ /* 0x000e620000000800 */
[----:B------:R-:W-:-:S02]  /*0470*/  SHF.R.S32.HI R0, RZ, 0x3, R3 ;  /* 0x00000003ff007819 */ /* 0x000fc40000011403 */
[----:B--2---:R-:W-:Y:S01]  /*0480*/  ISETP.NE.OR P1, PT, R8, RZ, !P1 ;  /* 0x000000ff0800720c */ /* 0x004fe20004f25670 */
[----:B------:R-:W-:Y:S01]  /*0490*/  FMUL R9, R4, UR4 ;  /* 0x0000000404097c20 */ /* 0x000fe20008400000 */
[----:B------:R-:W-:Y:S01]  /*04a0*/  SHF.R.S32.HI R3, RZ, 0x1f, R3 ;  /* 0x0000001fff037819 */ /* 0x000fe20000011403 */
[----:B------:R-:W-:Y:S01]  /*04b0*/  ULDC UR4, c[0x0][0x154] ;  /* 0x0000550000047ab9 */ /* 0x000fe20000000800 */
[----:B------:R-:W-:Y:S01]  /*04c0*/  SHF.R.S32.HI R8, RZ, 0x1f, R7 ;  /* 0x0000001fff087819 */ /* 0x000fe20000011407 */
[----:B------:R-:W-:Y:S01]  /*04d0*/  VOTEU.ALL UP1, P0 ;  /* 0x00000000003f7886 */ /* 0x000fe20000020000 */
[----:B------:R-:W-:Y:S01]  /*04e0*/  LEA.HI R4, R3, R0, RZ, 0x2 ;  /* 0x0000000003047211 */ /* 0x000fe200078f10ff */
[----:B------:R-:W2:Y:S01]  /*04f0*/  F2I.U32.TRUNC.NTZ R9, R9 ;  /* 0x0000000900097305 */ /* 0x000ea2000020f000 */
[----:B------:R-:W-:Y:S01]  /*0500*/  LEA.HI R8, R8, R7, RZ, 0x2 ;  /* 0x0000000708087211 */ /* 0x000fe200078f10ff */
[----:B------:R-:W-:Y:S01]  /*0510*/  VOTEU.ALL UP0, P0 ;  /* 0x00000000003f7886 */ /* 0x000fe20000000000 */
[----:B------:R-:W-:Y:S01]  /*0520*/  SHF.R.S32.HI R3, RZ, 0x1f, R2 ;  /* 0x0000001fff037819 */ /* 0x000fe20000011402 */
[----:B------:R-:W5:Y:S01]  /*0530*/  @!UP1 S2UR UR7, SR_CgaCtaId ;  /* 0x00000000000799c3 */ /* 0x000f620000008800 */
[----:B----4-:R-:W-:Y:S01]  /*0540*/  LOP3.LUT R5, R4, 0xfffffffc, RZ, 0xc0, !PT ;  /* 0xfffffffc04057812 */ /* 0x010fe200078ec0ff */
[----:B------:R-:W-:Y:S01]  /*0550*/  VOTEU.ALL UP2, P1 ;  /* 0x00000000003f7886 */ /* 0x000fe20000840000 */
[----:B------:R-:W-:Y:S01]  /*0560*/  LOP3.LUT R8, R8, 0x3ffffffc, RZ, 0xc0, !PT ;  /* 0x3ffffffc08087812 */ /* 0x000fe200078ec0ff */
[----:B------:R-:W-:Y:S01]  /*0570*/  @!UP1 UMOV UR6, 0x400 ;  /* 0x0000040000069882 */ /* 0x000fe20000000000 */
[----:B------:R-:W-:Y:S01]  /*0580*/  LEA.HI R3, R3, R2, RZ, 0x2 ;  /* 0x0000000203037211 */ /* 0x000fe200078f10ff */
[----:B------:R-:W-:Y:S01]  /*0590*/  IMAD.IADD R5, R0, 0x1, -R5 ;  /* 0x0000000100057824 */ /* 0x000fe200078e0a05 */
[----:B------:R-:W-:Y:S01]  /*05a0*/  @!UP2 UMOV UR9, 0x400 ;  /* 0x000004000009a882 */ /* 0x000fe20000000000 */
[----:B------:R-:W-:Y:S01]  /*05b0*/  IMAD.IADD R8, R7, 0x1, -R8 ;  /* 0x0000000107087824 */ /* 0x000fe200078e0a08 */
[----:B------:R-:W-:Y:S01]  /*05c0*/  LOP3.LUT R3, R3, 0xfffffffc, RZ, 0xc0, !PT ;  /* 0xfffffffc03037812 */ /* 0x000fe200078ec0ff */
[----:B------:R-:W4:Y:S01]  /*05d0*/  @!UP2 S2UR UR10, SR_CgaCtaId ;  /* 0x00000000000aa9c3 */ /* 0x000f220000008800 */
[----:B--2---:R-:W-:Y:S01]  /*05e0*/  IMAD.MOV R9, RZ, RZ, -R9 ;  /* 0x000000ffff097224 */ /* 0x004fe200078e0a09 */
[----:B------:R-:W-:Y:S01]  /*05f0*/  VOTEU.ALL UP3, P1 ;  /* 0x00000000003f7886 */ /* 0x000fe20000860000 */
[----:B------:R-:W-:Y:S01]  /*0600*/  IMAD R5, R8, 0x4, R5 ;  /* 0x0000000408057824 */ /* 0x000fe200078e0205 */
[----:B------:R-:W-:Y:S01]  /*0610*/  VOTEU.ALL UP4, P1 ;  /* 0x00000000003f7886 */ /* 0x000fe20000880000 */
[----:B------:R-:W-:Y:S01]  /*0620*/  IMAD.IADD R18, R2, 0x1, -R3 ;  /* 0x0000000102127824 */ /* 0x000fe200078e0a03 */
[----:B---3--:R-:W-:Y:S01]  /*0630*/  I2FP.F32.U32 R2, R16 ;  /* 0x0000001000027245 */ /* 0x008fe20000201000 */
[----:B0-----:R-:W-:Y:S01]  /*0640*/  IMAD R25, R12, R9, UR12 ;  /* 0x0000000c0c197e24 */ /* 0x001fe2000f8e0209 */
[C---:B------:R-:W-:Y:S01]  /*0650*/  LEA.HI R0, R5.reuse, R5, RZ, 0x1 ;  /* 0x0000000505007211 */ /* 0x040fe200078f08ff */
[C---:B------:R-:W-:Y:S01]  /*0660*/  IMAD.SHL.U32 R12, R5.reuse, 0x4, RZ ;  /* 0x00000004050c7824 */ /* 0x040fe200078e00ff */
[----:B------:R-:W-:Y:S01]  /*0670*/  VOTEU.ALL UP5, P1 ;  /* 0x00000000003f7886 */ /* 0x000fe200008a0000 */
[----:B------:R-:W-:Y:S01]  /*0680*/  FMUL R2, R2, UR4 ;  /* 0x0000000402027c20 */ /* 0x000fe20008400000 */
[----:B------:R-:W-:Y:S01]  /*0690*/  LOP3.LUT R0, R0, 0xfffffffe, RZ, 0xc0, !PT ;  /* 0xfffffffe00007812 */ /* 0x000fe200078ec0ff */
[----:B------:R-:W-:Y:S01]  /*06a0*/  UMOV UR4, 0x20 ;  /* 0x0000002000047882 */ /* 0x000fe20000000000 */
[----:B-----5:R-:W-:Y:S01]  /*06b0*/  @!UP1 ULEA UR8, UR7, UR6, 0x18 ;  /* 0x0000000607089291 */ /* 0x020fe2000f8ec03f */
[----:B------:R-:W-:Y:S01]  /*06c0*/  LOP3.LUT R12, R5, 0xc, R12, 0x78, !PT ;  /* 0x0000000c050c7812 */ /* 0x000fe200078e780c */
[----:B------:R-:W-:-:S04]  /*06d0*/  @!UP1 UIADD3 UR4, -UR4, 0x100000, URZ ;  /* 0x0010000004049890 */ /* 0x000fc8000fffe13f */
[----:B------:R-:W-:Y:S02]  /*06e0*/  @!UP1 USHF.L.U32 UR5, UR4, 0xb, URZ ;  /* 0x0000000b04059899 */ /* 0x000fe4000800063f */
[----:B------:R-:W-:Y:S01]  /*06f0*/  @!UP1 USHF.L.U32 UR4, UR4, 0x1, URZ ;  /* 0x0000000104049899 */ /* 0x000fe2000800063f */
[----:B------:R-:W-:Y:S01]  /*0700*/  IMAD.IADD R0, R5, 0x1, -R0 ;  /* 0x0000000105007824 */ /* 0x000fe200078e0a00 */
[----:B------:R-:W0:Y:S01]  /*0710*/  F2I.U32.TRUNC.NTZ R2, R2 ;  /* 0x0000000200027305 */ /* 0x000e22000020f000 */
[----:B------:R-:W-:-:S04]  /*0720*/  @!UP2 UIADD3 UR6, -UR11, 0x100000, URZ ;  /* 0x001000000b06a890 */ /* 0x000fc8000fffe13f */
[----:B------:R-:W-:Y:S02]  /*0730*/  @!UP2 USHF.L.U32 UR7, UR6, 0xb, URZ ;  /* 0x0000000b0607a899 */ /* 0x000fe4000800063f */
[----:B------:R-:W-:Y:S01]  /*0740*/  @!UP2 USHF.L.U32 UR6, UR6, 0x1, URZ ;  /* 0x000000010606a899 */ /* 0x000fe2000800063f */
[----:B------:R-:W-:Y:S01]  /*0750*/  ISETP.EQ.U32.AND P3, PT, R13, 0x1, PT ;  /* 0x000000010d00780c */ /* 0x000fe20003f62070 */
[----:B------:R-:W-:Y:S01]  /*0760*/  VOTEU.ALL UP1, P0 ;  /* 0x00000000003f7886 */ /* 0x000fe20000020000 */
[----:B------:R-:W-:Y:S01]  /*0770*/  ISETP.NE.AND P2, PT, R0, R25, PT ;  /* 0x000000190000720c */ /* 0x000fe20003f45270 */
[----:B------:R-:W-:Y:S01]  /*0780*/  IMAD.MOV.U32 R13, RZ, RZ, 0x1 ;  /* 0x00000001ff0d7424 */ /* 0x000fe200078e00ff */
[----:B----4-:R-:W-:Y:S01]  /*0790*/  @!UP2 ULEA UR9, UR10, UR9, 0x18 ;  /* 0x000000090a09a291 */ /* 0x010fe2000f8ec03f */
[----:B------:R-:W-:Y:S01]  /*07a0*/  LOP3.LUT P0, RZ, R10, 0x7, RZ, 0xc0, !PT ;  /* 0x000000070aff7812 */ /* 0x000fe2000780c0ff */
[----:B------:R-:W-:Y:S01]  /*07b0*/  VOTEU.ALL UP2, P1 ;  /* 0x00000000003f7886 */ /* 0x000fe20000840000 */
[----:B------:R-:W-:Y:S01]  /*07c0*/  ISETP.NE.AND P1, PT, R18, 0x3, PT ;  /* 0x000000031200780c */ /* 0x000fe20003f25270 */
[----:B------:R-:W2:Y:S02]  /*07d0*/  FENCE.VIEW.ASYNC.S ;  /* 0x00000000000073c6 */ /* 0x000ea40000000000 */
[----:B--2---:R2:W3:Y:S01]  /*07e0*/  @!UP0 SYNCS.EXCH.64 URZ, [UR8+0x80], UR4 ;  /* 0x00008004083f85b2 */ /* 0x0044e20008000100 */
[----:B------:R-:W-:-:S02]  /*07f0*/  ISETP.LT.U32.AND P0, PT, R12, 0x4, !P0 ;  /* 0x000000040c00780c */ /* 0x000fc40004701070 */
[----:B------:R-:W-:Y:S01]  /*0800*/  ISETP.EQ.OR P1, PT, R18, RZ, !P1 ;  /* 0x000000ff1200720c */ /* 0x000fe20004f22670 */
[----:B0-----:R-:W-:Y:S01]  /*0810*/  IMAD.MOV R24, RZ, RZ, -R2 ;  /* 0x000000ffff187224 */ /* 0x001fe200078e0a02 */
[----:B------:R-:W-:Y:S02]  /*0820*/  R2UR UR15, R14 ;  /* 0x000000000e0f72ca */ /* 0x000fe400000e0000 */
[----:B------:R-:W-:Y:S01]  /*0830*/  @P2 LEA.HI R0, R12, R12, RZ, 0x1 ;  /* 0x0000000c0c002211 */ /* 0x000fe200078f08ff */
[----:B-1----:R-:W-:Y:S01]  /*0840*/  IMAD R3, R27, R24, R16 ;  /* 0x000000181b037224 */ /* 0x002fe200078e0210 */
[----:B------:R-:W-:Y:S02]  /*0850*/  ISETP.EQ.AND P1, PT, R6, RZ, P1 ;  /* 0x000000ff0600720c */ /* 0x000fe40000f22270 */
[----:B------:R-:W-:Y:S02]  /*0860*/  @P2 SHF.R.S32.HI R0, RZ, 0x1, R0 ;  /* 0x00000001ff002819 */ /* 0x000fe40000011400 */
[----:B------:R-:W-:Y:S01]  /*0870*/  SEL R7, RZ, 0x1, !P1 ;  /* 0x00000001ff077807 */ /* 0x000fe20004800000 */
[----:B------:R2:W0:Y:S01]  /*0880*/  @!UP1 SYNCS.EXCH.64 URZ, [UR8+0x88], UR4 ;  /* 0x00008804083f95b2 */ /* 0x0004220008000100 */
[----:B------:R-:W-:Y:S01]  /*0890*/  @P2 ISETP.NE.AND P5, PT, R0, R3, PT ;  /* 0x000000030000220c */ /* 0x000fe20003fa5270 */
[----:B------:R-:W-:Y:S01]  /*08a0*/  NOP ;  /* 0x0000000000007918 */ /* 0x000fe20000000000 */
[----:B------:R-:W-:-:S02]  /*08b0*/  SEL R0, RZ, 0x1, !P0 ;  /* 0x00000001ff007807 */ /* 0x000fc40004000000 */
[----:B------:R-:W-:Y:S02]  /*08c0*/  @P2 SEL R13, RZ, 0x1, P5 ;  /* 0x00000001ff0d2807 */ /* 0x000fe40002800000 */
[----:B------:R-:W-:Y:S02]  /*08d0*/  SEL R7, R7, 0x2, P6 ;  /* 0x0000000207077807 */ /* 0x000fe40003000000 */
[----:B------:R-:W-:Y:S01]  /*08e0*/  LOP3.LUT R13, R13, R0, RZ, 0xc0, !PT ;  /* 0x000000000d0d7212 */ /* 0x000fe200078ec0ff */
[----:B------:R2:W1:Y:S01]  /*08f0*/  @!UP2 SYNCS.EXCH.64 URZ, [UR9+0x60], UR6 ;  /* 0x00006006093fa5b2 */ /* 0x0004620008000100 */
[----:B------:R2:W4:Y:S01]  /*0900*/  @!UP3 SYNCS.EXCH.64 URZ, [UR9+0x68], UR6 ;  /* 0x00006806093fb5b2 */ /* 0x0005220008000100 */
[----:B------:R2:W0:Y:S01]  /*0910*/  @!UP4 SYNCS.EXCH.64 URZ, [UR9+0x70], UR6 ;  /* 0x00007006093fc5b2 */ /* 0x0004220008000100 */
[----:B------:R2:W0:Y:S01]  /*0920*/  @!UP5 SYNCS.EXCH.64 URZ, [UR9+0x78], UR6 ;  /* 0x00007806093fd5b2 */ /* 0x0004220008000100 */
[----:B------:R-:W-:Y:S01]  /*0930*/  NOP ;  /* 0x0000000000007918 */ /* 0x000fe20000000000 */
[----:B--23--:R-:W-:Y:S05]  /*0940*/  @!P3 BRA `(.L_x_3) ;  /* 0x000000000008b947 */ /* 0x00cfea0003800000 */
[----:B01--4-:R-:W-:Y:S01]  /*0950*/  UCGABAR_ARV ;  /* 0x00000000000079c7 */ /* 0x013fe20008000000 */
[----:B------:R-:W-:Y:S05]  /*0960*/  BRA `(.L_x_4) ;  /* 0x0000000000047947 */ /* 0x000fea0003800000 */
.L_x_3:
[----:B01--4-:R-:W-:Y:S01]  /*0970*/  NOP ;  /* 0x0000000000007918 */ /* 0x013fe20000000000 */
.L_x_4:
[----:B------:R-:W-:Y:S01]  /*0980*/  ULDC.64 UR4, c[0x0][0x598] ;  /* 0x0001660000047ab9 */ /* 0x000fe20000000a00 */
[----:B------:R-:W-:Y:S01]  /*0990*/  ULDC.64 UR18, c[0x0][0x208] ;  /* 0x0000820000127ab9 */ /* 0x000fe20000000a00 */
[----:B------:R-:W-:-:S04]  /*09a0*/  ISETP.NE.U32.AND P0, PT, RZ, UR4, PT ;  /* 0x00000004ff007c0c */ /* 0x000fc8000bf05070 */
[----:B------:R-:W-:-:S13]  /*09b0*/  ISETP.NE.AND.EX P0, PT, RZ, UR5, PT, P0 ;  /* 0x00000005ff007c0c */ /* 0x000fda000bf05300 */
[----:B------:R-:W-:Y:S05]  /*09c0*/  @!P0 BRA `(.L_x_5) ;  /* 0x00000000001c8947 */ /* 0x000fea0003800000 */
[----:B------:R-:W0:Y:S02]  /*09d0*/  LDC.64 R2, c[0x0][0x598] ;  /* 0x00016600ff027b82 */ /* 0x000e240000000a00 */
[----:B0-----:R-:W2:Y:S02]  /*09e0*/  LDG.E.64 R2, desc[UR18][R2.64] ;  /* 0x0000001202027981 */ /* 0x001ea4000c1e1b00 */
[----:B--2---:R-:W-:-:S04]  /*09f0*/  ISETP.NE.U32.AND P0, PT, R2, RZ, PT ;  /* 0x000000ff0200720c */ /* 0x004fc80003f05070 */
[----:B------:R-:W-:-:S13]  /*0a00*/  ISETP.NE.AND.EX P0, PT, R3, RZ, PT, P0 ;  /* 0x000000ff0300720c */ /* 0x000fda0003f05300 */
[----:B------:R-:W-:Y:S05]  /*0a10*/  @!P0 BRA `(.L_x_5) ;  /* 0x0000000000088947 */ /* 0x000fea0003800000 */
[----:B------:R0:W5:Y:S01]  /*0a20*/  LD.E R14, desc[UR18][R2.64] ;  /* 0x00000012020e7980 */ /* 0x000162000c101900 */
[----:B------:R-:W-:Y:S05]  /*0a30*/  BRA `(.L_x_6) ;  /* 0x0000000000207947 */ /* 0x000fea0003800000 */
.L_x_5:
[----:B------:R-:W-:Y:S02]  /*0a40*/  ULDC.64 UR4, c[0x0][0x588] ;  /* 0x0001620000047ab9 */ /* 0x000fe40000000a00 */
[----:B------:R-:W-:-:S04]  /*0a50*/  ISETP.NE.U32.AND P0, PT, RZ, UR4, PT ;  /* 0x00000004ff007c0c */ /* 0x000fc8000bf05070 */
[----:B------:R-:W-:-:S13]  /*0a60*/  ISETP.NE.AND.EX P0, PT, RZ, UR5, PT, P0 ;  /* 0x00000005ff007c0c */ /* 0x000fda000bf05300 */
[----:B------:R-:W-:Y:S05]  /*0a70*/  @!P0 BRA `(.L_x_7) ;  /* 0x00000000000c8947 */ /* 0x000fea0003800000 */
[----:B------:R-:W0:Y:S02]  /*0a80*/  LDC.64 R14, c[0x0][0x588] ;  /* 0x00016200ff0e7b82 */ /* 0x000e240000000a00 */
[----:B0-----:R1:W5:Y:S01]  /*0a90*/  LDG.E R14, desc[UR18][R14.64] ;  /* 0x000000120e0e7981 */ /* 0x001362000c1e1900 */
[----:B------:R-:W-:Y:S05]  /*0aa0*/  BRA `(.L_x_6) ;  /* 0x0000000000047947 */ /* 0x000fea0003800000 */
.L_x_7:
[----:B------:R-:W2:Y:S02]  /*0ab0*/  LDC R14, c[0x0][0x580] ;  /* 0x00016000ff0e7b82 */ /* 0x000ea40000000800 */
.L_x_6:
[----:B------:R-:W-:Y:S02]  /*0ac0*/  ULDC.64 UR4, c[0x0][0x5a0] ;  /* 0x0001680000047ab9 */ /* 0x000fe40000000a00 */
[----:B------:R-:W-:-:S04]  /*0ad0*/  ISETP.NE.U32.AND P0, PT, RZ, UR4, PT ;  /* 0x00000004ff007c0c */ /* 0x000fc8000bf05070 */
[----:B------:R-:W-:-:S13]  /*0ae0*/  ISETP.NE.AND.EX P0, PT, RZ, UR5, PT, P0 ;  /* 0x00000005ff007c0c */ /* 0x000fda000bf05300 */
[----:B------:R-:W-:Y:S05]  /*0af0*/  @!P0 BRA `(.L_x_8) ;  /* 0x00000000001c8947 */ /* 0x000fea0003800000 */
[----:B0-----:R-:W0:Y:S02]  /*0b00*/  LDC.64 R2, c[0x0][0x5a0] ;  /* 0x00016800ff027b82 */ /* 0x001e240000000a00 */
[----:B0-----:R-:W3:Y:S02]  /*0b10*/  LDG.E.64 R2, desc[UR18][R2.64] ;  /* 0x0000001202027981 */ /* 0x001ee4000c1e1b00 */
[----:B---3--:R-:W-:-:S04]  /*0b20*/  ISETP.NE.U32.AND P0, PT, R2, RZ, PT ;  /* 0x000000ff0200720c */ /* 0x008fc80003f05070 */
[----:B------:R-:W-:-:S13]  /*0b30*/  ISETP.NE.AND.EX P0, PT, R3, RZ, PT, P0 ;  /* 0x000000ff0300720c */ /* 0x000fda0003f05300 */
[----:B------:R-:W-:Y:S05]  /*0b40*/  @!P0 BRA `(.L_x_8) ;  /* 0x0000000000088947 */ /* 0x000fea0003800000 */
[----:B-1----:R0:W5:Y:S01]  /*0b50*/  LD.E R15, desc[UR18][R2.64] ;  /* 0x00000012020f7980 */ /* 0x002162000c101900 */
[----:B------:R-:W-:Y:S05]  /*0b60*/  BRA `(.L_x_9) ;  /* 0x0000000000207947 */ /* 0x000fea0003800000 */
.L_x_8:
[----:B------:R-:W-:Y:S02]  /*0b70*/  ULDC.64 UR4, c[0x0][0x590] ;  /* 0x0001640000047ab9 */ /* 0x000fe40000000a00 */
[----:B------:R-:W-:-:S04]  /*0b80*/  ISETP.NE.U32.AND P0, PT, RZ, UR4, PT ;  /* 0x00000004ff007c0c */ /* 0x000fc8000bf05070 */
[----:B------:R-:W-:-:S13]  /*0b90*/  ISETP.NE.AND.EX P0, PT, RZ, UR5, PT, P0 ;  /* 0x00000005ff007c0c */ /* 0x000fda000bf05300 */
[----:B------:R-:W-:Y:S05]  /*0ba0*/  @!P0 BRA `(.L_x_10) ;  /* 0x00000000000c8947 */ /* 0x000fea0003800000 */
[----:B0-----:R-:W1:Y:S02]  /*0bb0*/  LDC.64 R2, c[0x0][0x590] ;  /* 0x00016400ff027b82 */ /* 0x001e640000000a00 */
[----:B-1----:R1:W5:Y:S01]  /*0bc0*/  LDG.E R15, desc[UR18][R2.64] ;  /* 0x00000012020f7981 */ /* 0x002362000c1e1900 */
[----:B------:R-:W-:Y:S05]  /*0bd0*/  BRA `(.L_x_9) ;  /* 0x0000000000047947 */ /* 0x000fea0003800000 */
.L_x_10:
[----:B-1----:R-:W3:Y:S02]  /*0be0*/  LDC R15, c[0x0][0x584] ;  /* 0x00016100ff0f7b82 */ /* 0x002ee40000000800 */
.L_x_9:
[----:B------:R-:W4:Y:S01]  /*0bf0*/  LDC R0, c[0x0][0x65c] ;  /* 0x00019700ff007b82 */ /* 0x000f220000000800 */
[----:B------:R-:W-:Y:S01]  /*0c00*/  ULDC UR8, c[0x0][0x28c] ;  /* 0x0000a30000087ab9 */ /* 0x000fe20000000800 */
[----:B------:R-:W-:Y:S01]  /*0c10*/  ISETP.NE.AND P0, PT, R6, 0x2, PT ;  /* 0x000000020600780c */ /* 0x000fe20003f05270 */
[----:B------:R-:W-:Y:S01]  /*0c20*/  UIADD3 UR8, UR8, 0x3f, URZ ;  /* 0x0000003f08087890 */ /* 0x000fe2000fffe03f */
[----:B------:R-:W-:Y:S01]  /*0c30*/  IMAD.U32 R4, RZ, RZ, UR12 ;  /* 0x0000000cff047e24 */ /* 0x000fe2000f8e00ff */
[----:B------:R-:W-:Y:S01]  /*0c40*/  UMOV UR4, URZ ;  /* 0x0000003f00047c82 */ /* 0x000fe20008000000 */
[----:B------:R-:W-:Y:S01]  /*0c50*/  UMOV UR5, URZ ;  /* 0x0000003f00057c82 */ /* 0x000fe20008000000 */
[----:B------:R-:W-:-:S04]  /*0c60*/  USHF.R.S32.HI UR9, URZ, 0x1f, UR8 ;  /* 0x0000001f3f097899 */ /* 0x000fc80008011408 */
[----:B------:R-:W-:-:S04]  /*0c70*/  ULEA.HI UR9, UR9, UR8, URZ, 0x6 ;  /* 0x0000000809097291 */ /* 0x000fc8000f8f303f */
[----:B------:R-:W-:Y:S01]  /*0c80*/  USHF.R.S32.HI UR13, URZ, 0x6, UR9 ;  /* 0x000000063f0d7899 */ /* 0x000fe20008011409 */
[----:B----4-:R-:W-:-:S13]  /*0c90*/  ISETP.NE.AND P2, PT, R0, 0x1, PT ;  /* 0x000000010000780c */ /* 0x010fda0003f45270 */
[----:B01----:R-:W0:Y:S01]  /*0ca0*/  @P2 LDC R3, c[0x0][0x10] ;  /* 0x00000400ff032b82 */ /* 0x003e220000000800 */
[----:B------:R-:W-:Y:S02]  /*0cb0*/  @P2 IMAD.MOV.U32 R17, RZ, RZ, RZ ;  /* 0x000000ffff112224 */ /* 0x000fe400078e00ff */
[----:B------:R-:W-:-:S05]  /*0cc0*/  @P2 IMAD.MOV.U32 R5, RZ, RZ, RZ ;  /* 0x000000ffff052224 */ /* 0x000fca00078e00ff */
[----:B------:R-:W1:Y:S01]  /*0cd0*/  @!P2 LDC R9, c[0x0][0xc] ;  /* 0x00000300ff09ab82 */ /* 0x000e620000000800 */
[----:B------:R-:W-:Y:S01]  /*0ce0*/  ULDC UR6, c[0x0][0xc] ;  /* 0x0000030000067ab9 */ /* 0x000fe20000000800 */
[----:B------:R-:W-:Y:S02]  /*0cf0*/  ULDC UR7, c[0x0][0x10] ;  /* 0x0000040000077ab9 */ /* 0x000fe40000000800 */
[----:B------:R-:W-:-:S04]  /*0d00*/  UIMAD.WIDE.U32 UR6, UR6, UR7, URZ ;  /* 0x00000007060672a5 */ /* 0x000fc8000f8e003f */
[----:B------:R-:W4:Y:S01]  /*0d10*/  LDC R8, c[0x0][0x14] ;  /* 0x00000500ff087b82 */ /* 0x000f220000000800 */
[----:B0-----:R-:W-:-:S04]  /*0d20*/  @P2 IMAD.WIDE.U32 R2, R3, UR12, R16 ;  /* 0x0000000c03022c25 */ /* 0x001fc8000f8e0010 */
[----:B------:R-:W-:Y:S02]  /*0d30*/  @P2 IMAD.IADD R3, R3, 0x1, R5 ;  /* 0x0000000103032824 */ /* 0x000fe400078e0205 */
[----:B------:R-:W-:Y:S02]  /*0d40*/  IMAD.MOV.U32 R5, RZ, RZ, RZ ;  /* 0x000000ffff057224 */ /* 0x000fe400078e00ff */
[----:B-1----:R-:W-:-:S04]  /*0d50*/  @!P2 IMAD.WIDE.U32 R4, R16, R9, R4 ;  /* 0x000000091004a225 */ /* 0x002fc800078e0004 */
[----:B------:R-:W-:Y:S02]  /*0d60*/  @!P2 IMAD.MOV.U32 R2, RZ, RZ, R4 ;  /* 0x000000ffff02a224 */ /* 0x000fe400078e0004 */
[C---:B----4-:R-:W-:Y:S02]  /*0d70*/  IMAD R21, R8.reuse, UR7, RZ ;  /* 0x0000000708157c24 */ /* 0x050fe4000f8e02ff */
[----:B------:R-:W-:Y:S01]  /*0d80*/  IMAD.WIDE.U32 R8, R8, UR6, RZ ;  /* 0x0000000608087c25 */ /* 0x000fe2000f8e00ff */
[----:B------:R-:W-:-:S03]  /*0d90*/  ULDC.64 UR6, c[0x0][0x650] ;  /* 0x0001940000067ab9 */ /* 0x000fc60000000a00 */
[----:B------:R-:W-:Y:S02]  /*0da0*/  @!P2 IMAD.MOV.U32 R3, RZ, RZ, R5 ;  /* 0x000000ffff03a224 */ /* 0x000fe400078e0005 */
[----:B------:R-:W-:Y:S01]  /*0db0*/  IMAD.IADD R0, R9, 0x1, R21 ;  /* 0x0000000109007824 */ /* 0x000fe200078e0215 */
[----:B------:R-:W-:Y:S06]  /*0dc0*/  @P0 BRA `(.L_x_11) ;  /* 0x0000000000200947 */ /* 0x000fec0003800000 */
[----:B------:R-:W-:Y:S01]  /*0dd0*/  UISETP.GE.U32.AND UP0, UPT, UR13, 0x5, UPT ;  /* 0x000000050d00788c */ /* 0x000fe2000bf06070 */
[----:B------:R-:W-:Y:S01]  /*0de0*/  IADD3 R2, P0, R2, R8, RZ ;  /* 0x0000000802027210 */ /* 0x000fe20007f1e0ff */
[----:B------:R-:W-:-:S04]  /*0df0*/  UIMAD.WIDE.U32 UR4, UR13, -0x33333333, URZ ;  /* 0xcccccccd0d0478a5 */ /* 0x000fc8000f8e003f */
[----:B------:R-:W-:Y:S01]  /*0e00*/  USHF.R.U32.HI UR4, URZ, 0x2, UR5 ;  /* 0x000000023f047899 */ /* 0x000fe20008011605 */
[----:B------:R-:W-:Y:S02]  /*0e10*/  IMAD.X R3, R0, 0x1, R3, P0 ;  /* 0x0000000100037824 */ /* 0x000fe400000e0603 */
[----:B------:R-:W-:Y:S02]  /*0e20*/  UMOV UR5, URZ ;  /* 0x0000003f00057c82 */ /* 0x000fe40008000000 */
[----:B------:R-:W-:Y:S02]  /*0e30*/  @UP0 ULOP3.LUT UR5, UR4, 0x1, URZ, 0xc0, !UPT ;  /* 0x0000000104050892 */ /* 0x000fe4000f8ec03f */
[----:B------:R-:W-:-:S12]  /*0e40*/  UIMAD UR4, UR4, -0x5, UR13 ;  /* 0xfffffffb040478a4 */ /* 0x000fd8000f8e020d */
.L_x_11:
[----:B------:R-:W-:Y:S01]  /*0e50*/  ISETP.GE.U32.AND P0, PT, R2, UR6, PT ;  /* 0x0000000602007c0c */ /* 0x000fe2000bf06070 */
[----:B------:R-:W-:Y:S01]  /*0e60*/  IMAD.MOV.U32 R6, RZ, RZ, -0x1 ;  /* 0xffffffffff067424 */ /* 0x000fe200078e00ff */
[----:B------:R-:W-:Y:S01]  /*0e70*/  PRMT R20, RZ, 0x7610, R20 ;  /* 0x00007610ff147816 */ /* 0x000fe20000000014 */
[----:B------:R-:W-:Y:S01]  /*0e80*/  IMAD.MOV.U32 R5, RZ, RZ, -0x1 ;  /* 0xffffffffff057424 */ /* 0x000fe200078e00ff */
[----:B------:R-:W-:Y:S01]  /*0e90*/  ISETP.GE.U32.AND.EX P0, PT, R3, UR7, PT, P0 ;  /* 0x0000000703007c0c */ /* 0x000fe2000bf06100 */
[----:B------:R-:W-:-:S12]  /*0ea0*/  IMAD.MOV.U32 R4, RZ, RZ, -0x1 ;  /* 0xffffffffff047424 */ /* 0x000fd800078e00ff */
[----:B------:R-:W-:Y:S05]  /*0eb0*/  @P0 BRA `(.L_x_12) ;  /* 0x0000000400240947 */ /* 0x000fea0003800000 */
[----:B------:R-:W0:Y:S01]  /*0ec0*/  LDC.64 R30, c[0x0][0x628] ;  /* 0x00018a00ff1e7b82 */ /* 0x000e220000000a00 */
[----:B------:R-:W-:Y:S02]  /*0ed0*/  IMAD.MOV.U32 R4, RZ, RZ, R2 ;  /* 0x000000ffff047224 */ /* 0x000fe400078e0002 */
[----:B------:R-:W-:-:S05]  /*0ee0*/  IMAD.MOV.U32 R5, RZ, RZ, R3 ;  /* 0x000000ffff057224 */ /* 0x000fca00078e0003 */
[----:B------:R-:W1:Y:S08]  /*0ef0*/  LDC R6, c[0x0][0x630] ;  /* 0x00018c00ff067b82 */ /* 0x000e700000000800 */
[----:B------:R-:W4:Y:S01]  /*0f00*/  LDC.64 R32, c[0x0][0x620] ;  /* 0x00018800ff207b82 */ /* 0x000f220000000a00 */
[----:B0-----:R-:W-:-:S04]  /*0f10*/  ISETP.NE.U32.AND P0, PT, R30, RZ, PT ;  /* 0x000000ff1e00720c */ /* 0x001fc80003f05070 */
[----:B------:R-:W-:-:S13]  /*0f20*/  ISETP.NE.AND.EX P0, PT, R31, RZ, PT, P0 ;  /* 0x000000ff1f00720c */ /* 0x000fda0003f05300 */
[----:B-1--4-:R-:W-:Y:S05]  /*0f30*/  @!P0 BRA `(.L_x_13) ;  /* 0x0000000000288947 */ /* 0x012fea0003800000 */
[----:B------:R-:W0:Y:S02]  /*0f40*/  LDC R23, c[0x0][0x634] ;  /* 0x00018d00ff177b82 */ /* 0x000e240000000800 */
[----:B0-----:R-:W-:-:S05]  /*0f50*/  IADD3 R23, P0, R2, R23, RZ ;  /* 0x0000001702177210 */ /* 0x001fca0007f1e0ff */
[----:B------:R-:W-:-:S04]  /*0f60*/  IMAD.X R29, RZ, RZ, R3, P0 ;  /* 0x000000ffff1d7224 */ /* 0x000fc800000e0603 */
[----:B------:R-:W-:-:S04]  /*0f70*/  IMAD.WIDE.U32 R4, R29, R30, RZ ;  /* 0x0000001e1d047225 */ /* 0x000fc800078e00ff */
[----:B------:R-:W-:-:S04]  /*0f80*/  IMAD.WIDE.U32 R20, P0, R23, R31, R4 ;  /* 0x0000001f17147225 */ /* 0x000fc80007800004 */
[----:B------:R-:W-:-:S04]  /*0f90*/  IMAD.WIDE.U32 R4, R23, R30, RZ ;  /* 0x0000001e17047225 */ /* 0x000fc800078e00ff */
[----:B------:R-:W-:Y:S01]  /*0fa0*/  IMAD.X R23, RZ, RZ, RZ, P0 ;  /* 0x000000ffff177224 */ /* 0x000fe200000e06ff */
[----:B------:R-:W-:Y:S01]  /*0fb0*/  IADD3 RZ, P0, R5, R20, RZ ;  /* 0x0000001405ff7210 */ /* 0x000fe20007f1e0ff */
[----:B------:R-:W-:-:S04]  /*0fc0*/  IMAD.MOV.U32 R22, RZ, RZ, R21 ;  /* 0x000000ffff167224 */ /* 0x000fc800078e0015 */
[----:B------:R-:W-:-:S08]  /*0fd0*/  IMAD.WIDE.U32.X R4, R29, R31, R22, P0 ;  /* 0x0000001f1d047225 */ /* 0x000fd000000e0416 */
.L_x_13:
[----:B------:R-:W0:Y:S01]  /*0fe0*/  LDC.64 R34, c[0x0][0x640] ;  /* 0x00019000ff227b82 */ /* 0x000e220000000a00 */
[-CC-:B------:R-:W-:Y:S01]  /*0ff0*/  SHF.R.U64 R36, R4, R6.reuse, R5.reuse ;  /* 0x0000000604247219 */ /* 0x180fe20000001205 */
[----:B------:R-:W-:Y:S01]  /*1000*/  IMAD.MOV.U32 R39, RZ, RZ, 0x1 ;  /* 0x00000001ff277424 */ /* 0x000fe200078e00ff */
[----:B------:R-:W-:Y:S02]  /*1010*/  SHF.R.U32.HI R4, RZ, R6, R5 ;  /* 0x00000006ff047219 */ /* 0x000fe40000011605 */
[----:B------:R-:W-:-:S03]  /*1020*/  IADD3 R21, P0, RZ, -R36, RZ ;  /* 0x80000024ff157210 */ /* 0x000fc60007f1e0ff */
[----:B------:R-:W1:Y:S02]  /*1030*/  LDC R20, c[0x0][0x618] ;  /* 0x00018600ff147b82 */ /* 0x000e640000000800 */
[----:B------:R-:W-:-:S04]  /*1040*/  IMAD.X R5, RZ, RZ, ~R4, P0 ;  /* 0x000000ffff057224 */ /* 0x000fc800000e0e04 */
[-C--:B------:R-:W-:Y:S02]  /*1050*/  IMAD R6, R5, R32.reuse, RZ ;  /* 0x0000002005067224 */ /* 0x080fe400078e02ff */
[----:B------:R-:W4:Y:S01]  /*1060*/  LDC R23, c[0x0][0x608] ;  /* 0x00018200ff177b82 */ /* 0x000f220000000800 */
[----:B------:R-:W-:-:S04]  /*1070*/  IMAD.WIDE.U32 R4, R21, R32, R2 ;  /* 0x0000002015047225 */ /* 0x000fc800078e0002 */
[----:B------:R-:W-:-:S03]  /*1080*/  IMAD R21, R21, R33, R6 ;  /* 0x0000002115157224 */ /* 0x000fc600078e0206 */
[----:B------:R-:W2:Y:S01]  /*1090*/  LDC R26, c[0x0][0x658] ;  /* 0x00019600ff1a7b82 */ /* 0x000ea20000000800 */
[----:B------:R-:W-:Y:S01]  /*10a0*/  IMAD.IADD R5, R5, 0x1, R21 ;  /* 0x0000000105057824 */ /* 0x000fe200078e0215 */
[----:B0-----:R-:W-:Y:S01]  /*10b0*/  ISETP.NE.U32.AND P0, PT, R34, RZ, PT ;  /* 0x000000ff2200720c */ /* 0x001fe20003f05070 */
[----:B------:R-:W-:-:S03]  /*10c0*/  IMAD.MOV.U32 R21, RZ, RZ, -0x1 ;  /* 0xffffffffff157424 */ /* 0x000fc600078e00ff */
[----:B------:R-:W-:Y:S02]  /*10d0*/  ISETP.NE.AND.EX P0, PT, R35, RZ, PT, P0 ;  /* 0x000000ff2300720c */ /* 0x000fe40003f05300 */
[----:B------:R-:W0:Y:S01]  /*10e0*/  LDC R33, c[0x0][0x600] ;  /* 0x00018000ff217b82 */ /* 0x000e220000000800 */
[-CC-:B-1----:R-:W-:Y:S02]  /*10f0*/  SHF.R.U64 R31, R4, R20.reuse, R5.reuse ;  /* 0x00000014041f7219 */ /* 0x182fe40000001205 */
[----:B------:R-:W-:-:S05]  /*1100*/  SHF.R.U32.HI R4, RZ, R20, R5 ;  /* 0x00000014ff047219 */ /* 0x000fca0000011605 */
[----:B------:R-:W1:Y:S01]  /*1110*/  LDC R28, c[0x0][0x648] ;  /* 0x00019200ff1c7b82 */ /* 0x000e620000000800 */
[-CC-:B----4-:R-:W-:Y:S02]  /*1120*/  SHF.R.U64 R41, R31, R23.reuse, R4.reuse ;  /* 0x000000171f297219 */ /* 0x190fe40000001204 */
[----:B------:R-:W-:-:S05]  /*1130*/  SHF.R.U32.HI R5, RZ, R23, R4 ;  /* 0x00000017ff057219 */ /* 0x000fca0000011604 */
[----:B------:R-:W4:Y:S01]  /*1140*/  LDC R37, c[0x0][0x638] ;  /* 0x00018e00ff257b82 */ /* 0x000f220000000800 */
[-C--:B--2---:R-:W-:Y:S02]  /*1150*/  SHF.L.U32 R4, R21, R26.reuse, RZ ;  /* 0x0000001a15047219 */ /* 0x084fe400000006ff */
[--C-:B------:R-:W-:Y:S02]  /*1160*/  SHF.R.U64 R32, R41, R26, R5.reuse ;  /* 0x0000001a29207219 */ /* 0x100fe40000001205 */
[----:B------:R-:W-:Y:S02]  /*1170*/  LOP3.LUT R6, RZ, R4, RZ, 0x33, !PT ;  /* 0x00000004ff067212 */ /* 0x000fe400078e33ff */
[----:B------:R-:W-:Y:S01]  /*1180*/  SHF.R.U32.HI R5, RZ, R26, R5 ;  /* 0x0000001aff057219 */ /* 0x000fe20000011605 */
[----:B------:R-:W2:Y:S01]  /*1190*/  LDC R30, c[0x0][0x610] ;  /* 0x00018400ff1e7b82 */ /* 0x000ea20000000800 */
[----:B------:R-:W-:Y:S01]  /*11a0*/  IMAD.MOV.U32 R4, RZ, RZ, R32 ;  /* 0x000000ffff047224 */ /* 0x000fe200078e0020 */
[----:B------:R-:W-:Y:S06]  /*11b0*/  @!P0 BRA `(.L_x_14) ;  /* 0x0000000000288947 */ /* 0x000fec0003800000 */
[----:B------:R-:W3:Y:S02]  /*11c0*/  LDC R23, c[0x0][0x64c] ;  /* 0x00019300ff177b82 */ /* 0x000ee40000000800 */
[----:B---3--:R-:W-:-:S05]  /*11d0*/  IADD3 R23, P0, R32, R23, RZ ;  /* 0x0000001720177210 */ /* 0x008fca0007f1e0ff */
        /* <DEDUP_REMOVED lines=8> */
.L_x_14:
[----:B-1----:R-:W-:Y:S01]  /*1260*/  SHF.R.U64 R17, R4, R28, R5 ;  /* 0x0000001c04117219 */ /* 0x002fe20000001205 */
[----:B------:R-:W-:Y:S01]  /*1270*/  @P2 IMAD R25, R27, R24, R16 ;  /* 0x000000181b192224 */ /* 0x000fe200078e0210 */
[----:B------:R-:W-:Y:S02]  /*1280*/  SHF.L.U32 R4, R39, R26, RZ ;  /* 0x0000001a27047219 */ /* 0x000fe400000006ff */
[----:B------:R-:W-:Y:S01]  /*1290*/  LOP3.LUT R5, R41, R6, RZ, 0xc0, !PT ;  /* 0x0000000629057212 */ /* 0x000fe200078ec0ff */
[----:B0-----:R-:W-:Y:S02]  /*12a0*/  VIADD R6, R33, 0xffffffff ;  /* 0xffffffff21067836 */ /* 0x001fe40000000000 */
[----:B------:R-:W-:Y:S02]  /*12b0*/  IMAD.MOV R20, RZ, RZ, -R17 ;  /* 0x000000ffff147224 */ /* 0x000fe400078e0a11 */
[----:B------:R-:W-:Y:S01]  /*12c0*/  IMAD R16, R4, R17, R5 ;  /* 0x0000001104107224 */ /* 0x000fe200078e0205 */
[----:B------:R-:W-:Y:S01]  /*12d0*/  LOP3.LUT R17, R31, R6, RZ, 0xc0, !PT ;  /* 0x000000061f117212 */ /* 0x000fe200078ec0ff */
[----:B----4-:R-:W-:-:S02]  /*12e0*/  IMAD R4, R20, R37, R32 ;  /* 0x0000002514047224 */ /* 0x010fc400078e0220 */
[----:B--2---:R-:W-:Y:S02]  /*12f0*/  IMAD R6, R16, R30, R25 ;  /* 0x0000001e10067224 */ /* 0x004fe400078e0219 */
[----:B------:R-:W-:Y:S02]  /*1300*/  IMAD R17, R4, R33, R17 ;  /* 0x0000002104117224 */ /* 0x000fe400078e0211 */
[----:B------:R-:W-:Y:S02]  /*1310*/  IMAD.MOV.U32 R20, RZ, RZ, 0x1 ;  /* 0x00000001ff147424 */ /* 0x000fe400078e00ff */
[----:B------:R-:W-:Y:S01]  /*1320*/  IMAD.MOV.U32 R4, RZ, RZ, R36 ;  /* 0x000000ffff047224 */ /* 0x000fe200078e0024 */
[----:B------:R-:W-:Y:S02]  /*1330*/  SEL R5, R17, R6, !P2 ;  /* 0x0000000611057207 */ /* 0x000fe40005000000 */
[----:B------:R-:W-:-:S07]  /*1340*/  SEL R6, R6, R17, !P2 ;  /* 0x0000001106067207 */ /* 0x000fce0005000000 */
.L_x_12:
[----:B------:R-:W-:Y:S05]  /*1350*/  @!P3 BRA `(.L_x_15) ;  /* 0x00000000000cb947 */ /* 0x000fea0003800000 */
[----:B------:R-:W-:Y:S01]  /*1360*/  UCGABAR_WAIT ;  /* 0x0000000000007dc7 */ /* 0x000fe20008000000 */
[----:B------:R-:W-:Y:S01]  /*1370*/  CCTL.IVALL ;  /* 0x00000000ff00798f */ /* 0x000fe20002000000 */
[----:B------:R-:W-:Y:S05]  /*1380*/  BRA `(.L_x_16) ;  /* 0x0000000000047947 */ /* 0x000fea0003800000 */
.L_x_15:
[----:B------:R-:W-:Y:S06]  /*1390*/  BAR.SYNC.DEFER_BLOCKING 0x0 ;  /* 0x0000000000007b1d */ /* 0x000fec0000010000 */
.L_x_16:
[----:B------:R-:W-:Y:S05]  /*13a0*/  @!P4 BRA `(.L_x_17) ;  /* 0x0000006c0068c947 */ /* 0x000fea0003800000 */
[----:B------:R-:W-:-:S13]  /*13b0*/  ISETP.GT.U32.AND P0, PT, R38, 0x1, PT ;  /* 0x000000012600780c */ /* 0x000fda0003f04070 */
[----:B------:R-:W-:Y:S05]  /*13c0*/  @P0 EXIT ;  /* 0x000000000000094d */ /* 0x000fea0003800000 */
.L_x_18:
[----:B------:R-:W-:-:S08]  /*13d0*/  NOP ;  /* 0x0000000000007918 */ /* 0x000fd00000000000 */
[----:B------:R-:W0:Y:S02]  /*13e0*/  USETMAXREG.TRY_ALLOC.CTAPOOL UP0, 0xe8 ;  /* 0x000000e8000079c8 */ /* 0x000e240008000600 */
[----:B0-----:R-:W-:-:S13]  /*13f0*/  PLOP3.LUT P0, PT, PT, PT, UP0, 0x80, 0x0 ;  /* 0x000000000000781c */ /* 0x001fda0003f0f008 */
[----:B------:R-:W-:Y:S05]  /*1400*/  @!P0 BRA `(.L_x_18) ;  /* 0xfffffffc00f08947 */ /* 0x000fea000383ffff */
[----:B------:R-:W-:-:S13]  /*1410*/  LOP3.LUT P0, RZ, R20, 0xff, RZ, 0xc0, !PT ;  /* 0x000000ff14ff7812 */ /* 0x000fda000780c0ff */
[----:B------:R-:W-:Y:S05]  /*1420*/  @!P0 EXIT ;  /* 0x000000000000894d */ /* 0x000fea0003800000 */
[----:B------:R-:W0:Y:S01]  /*1430*/  S2UR UR6, SR_CgaCtaId ;  /* 0x00000000000679c3 */ /* 0x000e220000008800 */
[CC--:B------:R-:W-:Y:S01]  /*1440*/  LEA.HI R11, R19.reuse, R10.reuse, RZ, 0x2 ;  /* 0x0000000a130b7211 */ /* 0x0c0fe200078f10ff */
[----:B------:R-:W-:Y:S01]  /*1450*/  UIADD3 UR7, UR15, -0x1, URZ ;  /* 0xffffffff0f077890 */ /* 0x000fe2000fffe03f */
[----:B------:R-:W-:Y:S01]  /*1460*/  LEA.HI R19, R19, R10, RZ, 0x5 ;  /* 0x0000000a13137211 */ /* 0x000fe200078f28ff */
[----:B------:R-:W-:Y:S01]  /*1470*/  UMOV UR12, 0x400 ;  /* 0x00000400000c7882 */ /* 0x000fe20000000000 */
[--C-:B------:R-:W-:Y:S01]  /*1480*/  SHF.R.S32.HI R18, RZ, 0x2, R11.reuse ;  /* 0x00000002ff127819 */ /* 0x100fe2000001140b */
[----:B------:R-:W-:Y:S01]  /*1490*/  UISETP.LT.AND UP0, UPT, UR13, 0x1, UPT ;  /* 0x000000010d00788c */ /* 0x000fe2000bf01270 */
[----:B------:R-:W-:Y:S01]  /*14a0*/  SHF.R.S32.HI R17, RZ, 0x1f, R11 ;  /* 0x0000001fff117819 */ /* 0x000fe2000001140b */
[----:B------:R-:W-:Y:S01]  /*14b0*/  USHF.L.U32 UR20, UR13, 0x1, URZ ;  /* 0x000000010d147899 */ /* 0x000fe2000800063f */
[----:B------:R-:W-:Y:S01]  /*14c0*/  LOP3.LUT R11, R11, 0xfffffffc, RZ, 0xc0, !PT ;  /* 0xfffffffc0b0b7812 */ /* 0x000fe200078ec0ff */
[----:B------:R-:W-:Y:S01]  /*14d0*/  USEL UR14, UR13, 0x1, UP0 ;  /* 0x000000010d0e7887 */ /* 0x000fe20008000000 */
[----:B------:R-:W-:Y:S01]  /*14e0*/  LEA.HI R17, R17, R18, RZ, 0x3 ;  /* 0x0000001211117211 */ /* 0x000fe200078f18ff */
[----:B------:R-:W-:Y:S01]  /*14f0*/  UISETP.NE.AND UP0, UPT, UR7, URZ, UPT ;  /* 0x0000003f0700728c */ /* 0x000fe2000bf05270 */
[----:B------:R-:W-:Y:S01]  /*1500*/  LOP3.LUT R148, R7, 0x1, RZ, 0xfc, !PT ;  /* 0x0000000107947812 */ /* 0x000fe200078efcff */
[----:B------:R-:W-:Y:S01]  /*1510*/  IMAD.IADD R16, R10, 0x1, -R11 ;  /* 0x000000010a107824 */ /* 0x000fe200078e0a0b */
[----:B------:R-:W-:Y:S01]  /*1520*/  LOP3.LUT R17, R17, 0xfffffff8, RZ, 0xc0, !PT ;  /* 0xfffffff811117812 */ /* 0x000fe200078ec0ff */
[----:B------:R-:W-:-:S04]  /*1530*/  UIADD3 UR14, -UR14, UR13, URZ ;  /* 0x0000000d0e0e7290 */ /* 0x000fc8000fffe13f */
[----:B------:R-:W-:Y:S01]  /*1540*/  IMAD.IADD R18, R18, 0x1, -R17 ;  /* 0x0000000112127824 */ /* 0x000fe200078e0a11 */
[----:B------:R-:W-:Y:S01]  /*1550*/  SHF.R.S32.HI R17, RZ, 0x5, R19 ;  /* 0x00000005ff117819 */ /* 0x000fe20000011413 */
[----:B0-----:R-:W-:-:S03]  /*1560*/  ULEA UR12, UR6, UR12, 0x18 ;  /* 0x0000000c060c7291 */ /* 0x001fc6000f8ec03f */
[--C-:B------:R-:W-:Y:S01]  /*1570*/  SHF.R.S32.HI R19, RZ, 0x1f, R18.reuse ;  /* 0x0000001fff137819 */ /* 0x100fe20000011412 */
[----:B------:R-:W-:Y:S01]  /*1580*/  USHF.L.U32 UR6, UR7, 0x3, URZ ;  /* 0x0000000307067899 */ /* 0x000fe2000800063f */
[C-C-:B------:R-:W-:Y:S01]  /*1590*/  IMAD R20, R17.reuse, -0x10, -R18.reuse ;  /* 0xfffffff011147824 */ /* 0x140fe200078e0a12 */
[----:B------:R-:W-:Y:S02]  /*15a0*/  USEL UR7, URZ, 0x1, UP0 ;  /* 0x000000013f077887 */ /* 0x000fe40008000000 */
[----:B------:R-:W-:Y:S01]  /*15b0*/  ULOP3.LUT UR6, UR6, 0x8, URZ, 0xc0, !UPT ;  /* 0x0000000806067892 */ /* 0x000fe2000f8ec03f */
[----:B------:R-:W-:Y:S01]  /*15c0*/  IMAD.WIDE R10, R17, 0x10, R18 ;  /* 0x00000010110a7825 */ /* 0x000fe200078e0212 */
[----:B------:R-:W-:Y:S02]  /*15d0*/  UIADD3 UR21, UR12, 0x60, URZ ;  /* 0x000000600c157890 */ /* 0x000fe4000fffe03f */
[----:B------:R-:W-:Y:S01]  /*15e0*/  ULOP3.LUT UR22, UR6, 0x8, URZ, 0x3c, !UPT ;  /* 0x0000000806167892 */ /* 0x000fe2000f8e3c3f */
[----:B------:R-:W-:Y:S01]  /*15f0*/  IMAD.U32 R150, RZ, RZ, UR7 ;  /* 0x00000007ff967e24 */ /* 0x000fe2000f8e00ff */
[----:B------:R-:W-:-:S02]  /*1600*/  ULOP3.LUT UR16, UR6, 0x18, URZ, 0x3c, !UPT ;  /* 0x0000001806107892 */ /* 0x000fc4000f8e3c3f */
[----:B------:R-:W-:Y:S01]  /*1610*/  ULEA UR15, UR15, UR21, 0x3 ;  /* 0x000000150f0f7291 */ /* 0x000fe2000f8e183f */
[----:B------:R-:W-:Y:S02]  /*1620*/  ULDC UR6, c[0x0][0x284] ;  /* 0x0000a10000067ab9 */ /* 0x000fe40000000800 */
[----:B------:R-:W-:-:S09]  /*1630*/  VIADD R17, R20, UR6 ;  /* 0x0000000614117c36 */ /* 0x000fd20008000000 */
.L_x_173:
[----:B------:R-:W-:Y:S01]  /*1640*/  SHF.L.U32 R18, R150, 0x1f, RZ ;  /* 0x0000001f96127819 */ /* 0x000fe200000006ff */
[----:B------:R-:W0:Y:S01]  /*1650*/  LDC R19, c[0x0][0x28c] ;  /* 0x0000a300ff137b82 */ /* 0x000e220000000800 */
[----:B------:R-:W-:Y:S01]  /*1660*/  UMOV UR6, URZ ;  /* 0x0000003f00067c82 */ /* 0x000fe20008000000 */
[----:B------:R-:W-:Y:S01]  /*1670*/  UMOV UR17, UR4 ;  /* 0x0000000400117c82 */ /* 0x000fe20008000000 */
[----:B-1----:R-:W1:Y:S01]  /*1680*/  SYNCS.PHASECHK.TRANS64.TRYWAIT P0, [UR15+-0x8], R18 ;  /* 0xfffff812ff0075a7 */ /* 0x002e62000800014f */
[----:B0-----:R-:W-:Y:S01]  /*1690*/  ISETP.GE.AND P1, PT, R19, 0x1, PT ;  /* 0x000000011300780c */ /* 0x001fe20003f26270 */
[----:B-1-34-:R-:W-:-:S12]  /*16a0*/  @!P0 BRA `(.L_x_19) ;  /* 0x0000007c00088947 */ /* 0x01afd80003800000 */
.L_x_196:
[----:B------:R-:W-:Y:S01]  /*16b0*/  UMOV UR7, URZ ;  /* 0x0000003f00077c82 */ /* 0x000fe20008000000 */
[----:B------:R-:W-:Y:S01]  /*16c0*/  UMOV UR8, URZ ;  /* 0x0000003f00087c82 */ /* 0x000fe20008000000 */
[----:B------:R-:W-:Y:S02]  /*16d0*/  CS2R R88, SRZ ;  /* 0x0000000000587805 */ /* 0x000fe4000001ff00 */
[----:B------:R-:W-:Y:S02]  /*16e0*/  CS2R R22, SRZ ;  /* 0x0000000000167805 */ /* 0x000fe4000001ff00 */
[----:B------:R-:W-:Y:S02]  /*16f0*/  CS2R R90, SRZ ;  /* 0x00000000005a7805 */ /* 0x000fe4000001ff00 */
[----:B------:R-:W-:Y:S02]  /*1700*/  CS2R R92, SRZ ;  /* 0x00000000005c7805 */ /* 0x000fe4000001ff00 */
[----:B------:R-:W-:-:S02]  /*1710*/  CS2R R94, SRZ ;  /* 0x00000000005e7805 */ /* 0x000fc4000001ff00 */
[----:B------:R-:W-:Y:S02]  /*1720*/  CS2R R96, SRZ ;  /* 0x0000000000607805 */ /* 0x000fe4000001ff00 */
        /* <DEDUP_REMOVED lines=24> */
[----:B------:R-:W-:Y:S01]  /*18b0*/  CS2R R146, SRZ ;  /* 0x0000000000927805 */ /* 0x000fe2000001ff00 */
[----:B------:R-:W-:Y:S01]  /*18c0*/  IMAD.MOV.U32 R149, RZ, RZ, RZ ;  /* 0x000000ffff957224 */ /* 0x000fe200078e00ff */
[----:B------:R-:W-:Y:S01]  /*18d0*/  CS2R R24, SRZ ;  /* 0x0000000000187805 */ /* 0x000fe2000001ff00 */
[----:B------:R-:W-:Y:S01]  /*18e0*/  IMAD.MOV.U32 R151, RZ, RZ, RZ ;  /* 0x000000ffff977224 */ /* 0x000fe200078e00ff */
[----:B------:R-:W-:Y:S01]  /*18f0*/  CS2R R26, SRZ ;  /* 0x00000000001a7805 */ /* 0x000fe2000001ff00 */
[----:B------:R-:W-:Y:S01]  /*1900*/  IMAD.U32 R152, RZ, RZ, UR5 ;  /* 0x00000005ff987e24 */ /* 0x000fe2000f8e00ff */
        /* <DEDUP_REMOVED lines=29> */
[----:B------:R-:W-:Y:S01]  /*1ae0*/  CS2R R86, SRZ ;  /* 0x0000000000567805 */ /* 0x000fe2000001ff00 */
[----:B------:R-:W-:Y:S06]  /*1af0*/  @!P1 BRA `(.L_x_20) ;  /* 0x00000008003c9947 */ /* 0x000fec0003800000 */
[----:B------:R-:W-:-:S13]  /*1b00*/  ISETP.NE.AND P1, PT, R148, 0x3, PT ;  /* 0x000000039400780c */ /* 0x000fda0003f25270 */
[----:B------:R-:W-:Y:S05]  /*1b10*/  @!P1 BRA `(.L_x_21) ;  /* 0x0000000000049947 */ /* 0x000fea0003800000 */
[----:B------:R-:W-:Y:S01]  /*1b20*/  BPT.TRAP 0x1 ;  /* 0x000000040000795c */ /* 0x000fe20000300000 */
.L_x_21:
[----:B------:R-:W-:Y:S01]  /*1b30*/  ULEA UR6, UR4, UR12, 0x3 ;  /* 0x0000000c04067291 */ /* 0x000fe2000f8e183f */
[----:B0-----:R-:W-:-:S05]  /*1b40*/  IMAD.U32 R18, RZ, RZ, UR5 ;  /* 0x00000005ff127e24 */ /* 0x001fca000f8e00ff */
[----:B------:R-:W-:-:S04]  /*1b50*/  SHF.L.U32 R18, R18, 0x1f, RZ ;  /* 0x0000001f12127819 */ /* 0x000fc800000006ff */
[----:B------:R0:W1:Y:S01]  /*1b60*/  SYNCS.PHASECHK.TRANS64.TRYWAIT P0, [UR6], R18 ;  /* 0x00000012ff0075a7 */ /* 0x0000620008000146 */
[----:B------:R-:W-:Y:S05]  /*1b70*/  @!P1 BRA `(.L_x_22) ;  /* 0x0000000000049947 */ /* 0x000fea0003800000 */
[----:B------:R-:W-:Y:S01]  /*1b80*/  BPT.TRAP 0x1 ;  /* 0x000000040000795c */ /* 0x000fe20000300000 */
.L_x_22:
[----:B-1----:R-:W-:Y:S05]  /*1b90*/  @P0 BRA `(.L_x_23) ;  /* 0x0000000000080947 */ /* 0x002fea0003800000 */
[----:B------:R-:W1:Y:S02]  /*1ba0*/  SYNCS.PHASECHK.TRANS64.TRYWAIT P0, [UR6], R18 ;  /* 0x00000012ff0075a7 */ /* 0x000e640008000146 */
[----:B-1----:R-:W-:Y:S05]  /*1bb0*/  @!P0 BRA `(.L_x_24) ;  /* 0x0000007400dc8947 */ /* 0x002fea0003800000 */
.L_x_23:
[----:B------:R-:W-:Y:S01]  /*1bc0*/  UIADD3 UR6, UR12, 0x180, URZ ;  /* 0x000001800c067890 */ /* 0x000fe2000fffe03f */
[----:B------:R-:W-:Y:S01]  /*1bd0*/  WARPGROUP.ARRIVE ;  /* 0x00000000000079c5 */ /* 0x000fe20000000000 */
[----:B------:R-:W-:Y:S01]  /*1be0*/  UIADD3 UR7, UR12, 0x5180, URZ ;  /* 0x000051800c077890 */ /* 0x000fe2000fffe03f */
[----:B------:R-:W-:Y:S01]  /*1bf0*/  CS2R R88, SRZ ;  /* 0x0000000000587805 */ /* 0x000fe2000001ff00 */
[----:B------:R-:W-:Y:S01]  /*1c00*/  USHF.R.U32.HI UR6, URZ, 0x4, UR6 ;  /* 0x000000043f067899 */ /* 0x000fe20008011606 */
[----:B------:R-:W-:Y:S01]  /*1c10*/  CS2R R22, SRZ ;  /* 0x0000000000167805 */ /* 0x000fe2000001ff00 */
[----:B------:R-:W-:Y:S01]  /*1c20*/  USHF.R.U32.HI UR7, URZ, 0x4, UR7 ;  /* 0x000000043f077899 */ /* 0x000fe20008011607 */
[----:B------:R-:W-:Y:S01]  /*1c30*/  CS2R R90, SRZ ;  /* 0x00000000005a7805 */ /* 0x000fe2000001ff00 */
[----:B------:R-:W-:Y:S01]  /*1c40*/  ULOP3.LUT UR6, UR6, 0x3fff, URZ, 0xc0, !UPT ;  /* 0x00003fff06067892 */ /* 0x000fe2000f8ec03f */
[----:B------:R-:W-:Y:S01]  /*1c50*/  CS2R R92, SRZ ;  /* 0x00000000005c7805 */ /* 0x000fe2000001ff00 */
[----:B------:R-:W-:Y:S01]  /*1c60*/  ULOP3.LUT UR7, UR7, 0x3fff, URZ, 0xc0, !UPT ;  /* 0x00003fff07077892 */ /* 0x000fe2000f8ec03f */
[----:B------:R-:W-:Y:S01]  /*1c70*/  CS2R R94, SRZ ;  /* 0x00000000005e7805 */ /* 0x000fe2000001ff00 */
[----:B------:R-:W-:Y:S01]  /*1c80*/  ULOP3.LUT UR6, UR6, 0x10000, URZ, 0xfc, !UPT ;  /* 0x0001000006067892 */ /* 0x000fe2000f8efc3f */
[----:B------:R-:W-:Y:S01]  /*1c90*/  CS2R R96, SRZ ;  /* 0x0000000000607805 */ /* 0x000fe2000001ff00 */
[----:B------:R-:W-:Y:S01]  /*1ca0*/  ULOP3.LUT UR7, UR7, 0x10000, URZ, 0xfc, !UPT ;  /* 0x0001000007077892 */ /* 0x000fe2000f8efc3f */
[----:B------:R-:W-:Y:S01]  /*1cb0*/  CS2R R98, SRZ ;  /* 0x0000000000627805 */ /* 0x000fe2000001ff00 */
[----:B------:R-:W-:Y:S01]  /*1cc0*/  ULEA UR8, UR4, UR6, 0x8 ;  /* 0x0000000604087291 */ /* 0x000fe2000f8e403f */
[----:B------:R-:W-:Y:S01]  /*1cd0*/  CS2R R102, SRZ ;  /* 0x0000000000667805 */ /* 0x000fe2000001ff00 */
[----:B------:R-:W-:Y:S01]  /*1ce0*/  ULEA UR10, UR4, UR7, 0x9 ;  /* 0x00000007040a7291 */ /* 0x000fe2000f8e483f */
[----:B------:R-:W-:Y:S01]  /*1cf0*/  CS2R R100, SRZ ;  /* 0x0000000000647805 */ /* 0x000fe2000001ff00 */
[----:B------:R-:W-:Y:S01]  /*1d00*/  UMOV UR9, 0x80000020 ;  /* 0x8000002000097882 */ /* 0x000fe20000000000 */
[----:B------:R-:W-:Y:S01]  /*1d10*/  UMOV UR11, 0x80000020 ;  /* 0x80000020000b7882 */ /* 0x000fe20000000000 */
[----:B------:R-:W-:Y:S01]  /*1d20*/  ULDC UR7, c[0x0][0x50c] ;  /* 0x0001430000077ab9 */ /* 0x000fe20000000800 */
[----:B------:R-:W-:Y:S01]  /*1d30*/  UMOV UR6, 0x2 ;  /* 0x0000000200067882 */ /* 0x000fe20000000000 */
[----:B------:R-:W-:Y:S01]  /*1d40*/  UISETP.NE.AND UP0, UPT, UR7, 0x2, UPT ;  /* 0x000000020700788c */ /* 0x000fe2000bf05270 */
[----:B------:R-:W-:-:S02]  /*1d50*/  CS2R R104, SRZ ;  /* 0x0000000000687805 */ /* 0x000fc4000001ff00 */
[----:B------:R-:W-:Y:S01]  /*1d60*/  CS2R R106, SRZ ;  /* 0x00000000006a7805 */ /* 0x000fe2000001ff00 */
[----:B------:R-:W-:Y:S01]  /*1d70*/  QGMMA.64x128x32.F32.E5M2.E5M2 R24, gdesc[UR8], RZ, !UPT ;  /* 0x01e00000081879f3 */ /* 0x000fe2000c7038ff */
[----:B------:R-:W-:Y:S01]  /*1d80*/  USEL UR7, URZ, 0x1, UP0 ;  /* 0x000000013f077887 */ /* 0x000fe20008000000 */
[----:B------:R-:W-:Y:S01]  /*1d90*/  CS2R R108, SRZ ;  /* 0x00000000006c7805 */ /* 0x000fe2000001ff00 */
[----:B------:R-:W-:Y:S01]  /*1da0*/  UIADD3 UR8, UR8, 0x2, URZ ;  /* 0x0000000208087890 */ /* 0x000fe2000fffe03f */
[----:B------:R-:W-:Y:S01]  /*1db0*/  CS2R R110, SRZ ;  /* 0x00000000006e7805 */ /* 0x000fe2000001ff00 */
[----:B------:R-:W-:Y:S01]  /*1dc0*/  UIADD3 UR10, UR10, 0x2, URZ ;  /* 0x000000020a0a7890 */ /* 0x000fe2000fffe03f */
[----:B------:R-:W-:Y:S02]  /*1dd0*/  CS2R R112, SRZ ;  /* 0x0000000000707805 */ /* 0x000fe4000001ff00 */
[----:B------:R-:W-:Y:S01]  /*1de0*/  ISETP.NE.AND P0, PT, RZ, UR7, PT ;  /* 0x00000007ff007c0c */ /* 0x000fe2000bf05270 */
[----:B------:R-:W-:Y:S01]  /*1df0*/  UMOV UR9, 0x80000020 ;  /* 0x8000002000097882 */ /* 0x000fe20000000000 */
[----:B------:R-:W-:Y:S01]  /*1e00*/  UMOV UR11, 0x80000020 ;  /* 0x80000020000b7882 */ /* 0x000fe20000000000 */
        /* <DEDUP_REMOVED lines=17> */
[----:B------:R-:W-:Y:S02]  /*1f20*/  IMAD.MOV.U32 R149, RZ, RZ, RZ ;  /* 0x000000ffff957224 */ /* 0x000fe400078e00ff */
[----:B------:R-:W-:Y:S01]  /*1f30*/  IMAD.MOV.U32 R151, RZ, RZ, RZ ;  /* 0x000000ffff977224 */ /* 0x000fe200078e00ff */
[----:B------:R-:W-:Y:S01]  /*1f40*/  QGMMA.64x128x32.F32.E5M2.E5M2 R24, gdesc[UR8], R24, gsb0 ;  /* 0x01e00000081879f3 */ /* 0x000fe20008003818 */
[----:B------:R-:W-:Y:S05]  /*1f50*/  @!P0 BRA `(.L_x_25) ;  /* 0x0000000400088947 */ /* 0x000fea0003800000 */
[----:B------:R-:W-:Y:S02]  /*1f60*/  WARPGROUP.DEPBAR.LE gsb0, 0x0 ;  /* 0x00008000000079c5 */ /* 0x000fe40000010000 */
[----:B------:R-:W-:-:S01]  /*1f70*/  FADD R151, RZ, R24 ;  /* 0x00000018ff977221 */ /* 0x000fc20000000000 */
[----:B------:R-:W-:Y:S01]  /*1f80*/  FADD R146, RZ, R25 ;  /* 0x00000019ff927221 */ /* 0x000fe20000000000 */
        /* <DEDUP_REMOVED lines=62> */
[----:B------:R-:W-:-:S06]  /*2370*/  UMOV UR6, URZ ;  /* 0x0000003f00067c82 */ /* 0x000fcc0008000000 */
.L_x_25:
[----:B------:R-:W-:-:S04]  /*2380*/  UIADD3 UR17, UR4, 0x1, URZ ;  /* 0x0000000104117890 */ /* 0x000fc8000fffe03f */
[----:B------:R-:W-:-:S04]  /*2390*/  UISETP.NE.AND UP0, UPT, UR17, 0x5, UPT ;  /* 0x000000051100788c */ /* 0x000fc8000bf05270 */
[----:B------:R-:W-:Y:S02]  /*23a0*/  USEL UR8, URZ, 0x1, UP0 ;  /* 0x000000013f087887 */ /* 0x000fe40008000000 */
[----:B------:R-:W-:Y:S02]  /*23b0*/  USEL UR17, UR17, URZ, UP0 ;  /* 0x0000003f11117287 */ /* 0x000fe40008000000 */
[----:B------:R-:W-:-:S06]  /*23c0*/  ULOP3.LUT UR8, UR5, UR8, URZ, 0x3c, !UPT ;  /* 0x0000000805087292 */ /* 0x000fcc000f8e3c3f */
[----:B------:R-:W-:Y:S01]  /*23d0*/  IMAD.U32 R152, RZ, RZ, UR8 ;  /* 0x00000008ff987e24 */ /* 0x000fe2000f8e00ff */
[----:B------:R-:W-:-:S06]  /*23e0*/  UMOV UR8, 0x1 ;  /* 0x0000000100087882 */ /* 0x000fcc0000000000 */
.L_x_20:
[----:B------:R-:W-:-:S06]  /*23f0*/  UISETP.GE.AND UP0, UPT, UR14, 0x1, UPT ;  /* 0x000000010e00788c */ /* 0x000fcc000bf06270 */
[----:B------:R-:W-:-:S13]  /*2400*/  PLOP3.LUT P0, PT, PT, PT, UP0, 0x80, 0x0 ;  /* 0x000000000000781c */ /* 0x000fda0003f0f008 */
[----:B------:R-:W-:Y:S05]  /*2410*/  @!P0 BRA `(.L_x_26) ;  /* 0x0000000800088947 */ /* 0x000fea0003800000 */
[----:B01----:R-:W-:Y:S01]  /*2420*/  IMAD.U32 R18, RZ, RZ, UR14 ;  /* 0x0000000eff127e24 */ /* 0x003fe2000f8e00ff */
[----:B------:R-:W-:Y:S01]  /*2430*/  ULDC UR23, c[0x0][0x50c] ;  /* 0x0001430000177ab9 */ /* 0x000fe20000000800 */
[----:B------:R-:W-:-:S07]  /*2440*/  IMAD.U32 R19, RZ, RZ, UR4 ;  /* 0x00000004ff137e24 */ /* 0x000fce000f8e00ff */
.L_x_34:
[----:B------:R-:W-:-:S13]  /*2450*/  ISETP.NE.AND P1, PT, R148, 0x3, PT ;  /* 0x000000039400780c */ /* 0x000fda0003f25270 */
[----:B------:R-:W-:Y:S05]  /*2460*/  @!P1 BRA `(.L_x_27) ;  /* 0x0000000000049947 */ /* 0x000fea0003800000 */
[----:B------:R-:W-:Y:S01]  /*2470*/  BPT.TRAP 0x1 ;  /* 0x000000040000795c */ /* 0x000fe20000300000 */
.L_x_27:
[----:B------:R-:W-:Y:S01]  /*2480*/  ULEA UR9, UR17, UR12, 0x3 ;  /* 0x0000000c11097291 */ /* 0x000fe2000f8e183f */
[----:B------:R-:W-:-:S08]  /*2490*/  SHF.L.U32 R20, R152, 0x1f, RZ ;  /* 0x0000001f98147819 */ /* 0x000fd000000006ff */
[----:B------:R0:W1:Y:S01]  /*24a0*/  SYNCS.PHASECHK.TRANS64.TRYWAIT P0, [UR9], R20 ;  /* 0x00000014ff0075a7 */ /* 0x0000620008000149 */
[----:B------:R-:W-:Y:S05]  /*24b0*/  @!P1 BRA `(.L_x_28) ;  /* 0x0000000000049947 */ /* 0x000fea0003800000 */
[----:B------:R-:W-:Y:S01]  /*24c0*/  BPT.TRAP 0x1 ;  /* 0x000000040000795c */ /* 0x000fe20000300000 */
.L_x_28:
[----:B-1----:R-:W-:Y:S05]  /*24d0*/  @P0 BRA `(.L_x_29) ;  /* 0x0000000000080947 */ /* 0x002fea0003800000 */
[----:B------:R-:W1:Y:S02]  /*24e0*/  SYNCS.PHASECHK.TRANS64.TRYWAIT P0, [UR9], R20 ;  /* 0x00000014ff0075a7 */ /* 0x000e640008000149 */
[----:B-1----:R-:W-:Y:S05]  /*24f0*/  @!P0 BRA `(.L_x_30) ;  /* 0x0000006c00a48947 */ /* 0x002fea0003800000 */
.L_x_29:
[----:B------:R-:W-:Y:S01]  /*2500*/  UIADD3 UR9, UR12, 0x180, URZ ;  /* 0x000001800c097890 */ /* 0x000fe2000fffe03f */
[----:B------:R-:W-:Y:S01]  /*2510*/  WARPGROUP.ARRIVE ;  /* 0x00000000000079c5 */ /* 0x000fe20000000000 */
[----:B------:R-:W-:Y:S02]  /*2520*/  UIADD3 UR10, UR12, 0x5180, URZ ;  /* 0x000051800c0a7890 */ /* 0x000fe4000fffe03f */
[----:B------:R-:W-:Y:S02]  /*2530*/  UISETP.NE.AND UP0, UPT, UR7, URZ, UPT ;  /* 0x0000003f0700728c */ /* 0x000fe4000bf05270 */
[----:B------:R-:W-:Y:S02]  /*2540*/  USHF.R.U32.HI UR9, URZ, 0x4, UR9 ;  /* 0x000000043f097899 */ /* 0x000fe40008011609 */
[----:B------:R-:W-:Y:S02]  /*2550*/  USHF.R.U32.HI UR10, URZ, 0x4, UR10 ;  /* 0x000000043f0a7899 */ /* 0x000fe4000801160a */
[----:B------:R-:W-:-:S02]  /*2560*/  USEL UR8, UR8, URZ, !UP0 ;  /* 0x0000003f08087287 */ /* 0x000fc4000c000000 */
[----:B------:R-:W-:Y:S02]  /*2570*/  ULOP3.LUT UR9, UR9, 0x3fff, URZ, 0xc0, !UPT ;  /* 0x00003fff09097892 */ /* 0x000fe4000f8ec03f */
[----:B------:R-:W-:Y:S02]  /*2580*/  ULOP3.LUT UR10, UR10, 0x3fff, URZ, 0xc0, !UPT ;  /* 0x00003fff0a0a7892 */ /* 0x000fe4000f8ec03f */
[----:B------:R-:W-:Y:S02]  /*2590*/  UISETP.NE.U32.AND UP0, UPT, UR8, URZ, UPT ;  /* 0x0000003f0800728c */ /* 0x000fe4000bf05070 */
[----:B------:R-:W-:Y:S02]  /*25a0*/  ULOP3.LUT UR8, UR9, 0x10000, URZ, 0xfc, !UPT ;  /* 0x0001000009087892 */ /* 0x000fe4000f8efc3f */
[----:B------:R-:W-:Y:S02]  /*25b0*/  ULOP3.LUT UR10, UR10, 0x10000, URZ, 0xfc, !UPT ;  /* 0x000100000a0a7892 */ /* 0x000fe4000f8efc3f */
[----:B------:R-:W-:-:S02]  /*25c0*/  ULEA UR8, UR17, UR8, 0x8 ;  /* 0x0000000811087291 */ /* 0x000fc4000f8e403f */
[----:B------:R-:W-:Y:S01]  /*25d0*/  ULEA UR10, UR17, UR10, 0x9 ;  /* 0x0000000a110a7291 */ /* 0x000fe2000f8e483f */
[----:B------:R-:W-:Y:S01]  /*25e0*/  UMOV UR9, 0x80000020 ;  /* 0x8000002000097882 */ /* 0x000fe20000000000 */
[----:B------:R-:W-:Y:S01]  /*25f0*/  UMOV UR11, 0x80000020 ;  /* 0x80000020000b7882 */ /* 0x000fe20000000000 */
[----:B------:R-:W-:-:S06]  /*2600*/  UIADD3 UR6, UR6, 0x2, URZ ;  /* 0x0000000206067890 */ /* 0x000fcc000fffe03f */
[----:B------:R-:W-:Y:S01]  /*2610*/  QGMMA.64x128x32.F32.E5M2.E5M2 R24, gdesc[UR8], R24, UP0 ;  /* 0x01e00000081879f3 */ /* 0x000fe2000bf03818 */
[----:B------:R-:W-:Y:S02]  /*2620*/  UIADD3 UR8, UR8, 0x2, URZ ;  /* 0x0000000208087890 */ /* 0x000fe4000fffe03f */
[----:B------:R-:W-:Y:S01]  /*2630*/  UIADD3 UR10, UR10, 0x2, URZ ;  /* 0x000000020a0a7890 */ /* 0x000fe2000fffe03f */
[----:B------:R-:W-:Y:S01]  /*2640*/  UMOV UR9, 0x80000020 ;  /* 0x8000002000097882 */ /* 0x000fe20000000000 */
[----:B------:R-:W-:Y:S01]  /*2650*/  UMOV UR11, 0x80000020 ;  /* 0x80000020000b7882 */ /* 0x000fe20000000000 */
[----:B------:R-:W-:-:S04]  /*2660*/  UISETP.NE.AND UP0, UPT, UR6, UR23, UPT ;  /* 0x000000170600728c */ /* 0x000fc8000bf05270 */
[----:B------:R-:W-:-:S06]  /*2670*/  USEL UR7, URZ, 0x1, UP0 ;  /* 0x000000013f077887 */ /* 0x000fcc0008000000 */
[----:B------:R-:W-:Y:S01]  /*2680*/  ISETP.NE.AND P0, PT, RZ, UR7, PT ;  /* 0x00000007ff007c0c */ /* 0x000fe2000bf05270 */
[----:B------:R-:W-:Y:S03]  /*2690*/  QGMMA.64x128x32.F32.E5M2.E5M2 R24, gdesc[UR8], R24, gsb0 ;  /* 0x01e00000081879f3 */ /* 0x000fe60008003818 */
[----:B------:R-:W-:-:S09]  /*26a0*/  WARPGROUP.DEPBAR.LE gsb0, 0x1 ;  /* 0x00008000000079c5 */ /* 0x000fd20000010100 */
[----:B------:R-:W-:Y:S05]  /*26b0*/  @!P0 BRA `(.L_x_31) ;  /* 0x0000000400088947 */ /* 0x000fea0003800000 */
[----:B------:R-:W-:Y:S02]  /*26c0*/  WARPGROUP.DEPBAR.LE gsb0, 0x0 ;  /* 0x00008000000079c5 */ /* 0x000fe40000010000 */
[----:B------:R-:W-:-:S01]  /*26d0*/  FADD R151, R24, R151 ;  /* 0x0000009718977221 */ /* 0x000fc20000000000 */
[----:B------:R-:W-:Y:S01]  /*26e0*/  FADD R146, R25, R146 ;  /* 0x0000009219927221 */ /* 0x000fe20000000000 */
        /* <DEDUP_REMOVED lines=62> */
[----:B------:R-:W-:-:S06]  /*2ad0*/  UMOV UR6, URZ ;  /* 0x0000003f00067c82 */ /* 0x000fcc0008000000 */
.L_x_31:
[----:B------:R-:W-:Y:S05]  /*2ae0*/  @!P1 BRA `(.L_x_32) ;  /* 0x0000000000049947 */ /* 0x000fea0003800000 */
[----:B------:R-:W-:Y:S01]  /*2af0*/  BPT.TRAP 0x1 ;  /* 0x000000040000795c */ /* 0x000fe20000300000 */
.L_x_32:
[----:B------:R-:W-:-:S13]  /*2b00*/  ISETP.NE.AND P0, PT, R13, RZ, PT ;  /* 0x000000ff0d00720c */ /* 0x000fda0003f05270 */
[----:B01----:R-:W-:-:S05]  /*2b10*/  @P0 LEA R20, R19, UR12, 0x3 ;  /* 0x0000000c13140c11 */ /* 0x003fca000f8e18ff */
[----:B------:R-:W-:-:S05]  /*2b20*/  @P0 VIADD R21, R20, 0x28 ;  /* 0x0000002814150836 */ /* 0x000fca0000000000 */
[----:B------:R-:W-:-:S04]  /*2b30*/  @P0 PRMT R21, R12, 0x654, R21 ;  /* 0x000006540c150816 */ /* 0x000fc80000000015 */
[----:B------:R0:W-:Y:S01]  /*2b40*/  @P0 SYNCS.ARRIVE.TRANS64.RED.A1T0 RZ, [R21+URZ], RZ ;  /* 0x000000ff15ff09a7 */ /* 0x0001e2000810043f */
[----:B------:R-:W-:-:S13]  /*2b50*/  ISETP.GT.U32.AND P0, PT, R7, 0x1, PT ;  /* 0x000000010700780c */ /* 0x000fda0003f04070 */
[----:B0-----:R-:W-:Y:S05]  /*2b60*/  @P0 BRA `(.L_x_33) ;  /* 0x0000000000040947 */ /* 0x001fea0003800000 */
[----:B------:R-:W-:Y:S01]  /*2b70*/  BPT.TRAP 0x1 ;  /* 0x000000040000795c */ /* 0x000fe20000300000 */
.L_x_33:
[----:B------:R-:W-:Y:S01]  /*2b80*/  UIADD3 UR17, UR17, 0x1, URZ ;  /* 0x0000000111117890 */ /* 0x000fe2000fffe03f */
[C---:B------:R-:W-:Y:S01]  /*2b90*/  ISETP.GT.AND P1, PT, R18.reuse, 0x1, PT ;  /* 0x000000011200780c */ /* 0x040fe20003f24270 */
[----:B------:R-:W-:Y:S02]  /*2ba0*/  VIADD R19, R19, 0x1 ;  /* 0x0000000113137836 */ /* 0x000fe40000000000 */
[----:B------:R-:W-:Y:S01]  /*2bb0*/  UISETP.NE.AND UP0, UPT, UR17, 0x5, UPT ;  /* 0x000000051100788c */ /* 0x000fe2000bf05270 */
[----:B------:R-:W-:Y:S02]  /*2bc0*/  VIADD R18, R18, 0xffffffff ;  /* 0xffffffff12127836 */ /* 0x000fe40000000000 */
[C---:B------:R-:W-:Y:S01]  /*2bd0*/  ISETP.NE.AND P0, PT, R19.reuse, 0x5, PT ;  /* 0x000000051300780c */ /* 0x040fe20003f05270 */
[----:B------:R-:W-:Y:S02]  /*2be0*/  USEL UR8, URZ, 0x1, UP0 ;  /* 0x000000013f087887 */ /* 0x000fe40008000000 */
[----:B------:R-:W-:Y:S01]  /*2bf0*/  USEL UR17, UR17, URZ, UP0 ;  /* 0x0000003f11117287 */ /* 0x000fe20008000000 */
[----:B------:R-:W-:-:S03]  /*2c00*/  SEL R19, R19, RZ, P0 ;  /* 0x000000ff13137207 */ /* 0x000fc60000000000 */
[----:B------:R-:W-:Y:S01]  /*2c10*/  LOP3.LUT R152, R152, UR8, RZ, 0x3c, !PT ;  /* 0x0000000898987c12 */ /* 0x000fe2000f8e3cff */
[----:B------:R-:W-:Y:S01]  /*2c20*/  UMOV UR8, 0x1 ;  /* 0x0000000100087882 */ /* 0x000fe20000000000 */
[----:B------:R-:W-:Y:S06]  /*2c30*/  @P1 BRA `(.L_x_34) ;  /* 0xfffffff800041947 */ /* 0x000fec000383ffff */
.L_x_26:
[----:B------:R-:W-:Y:S01]  /*2c40*/  UISETP.NE.AND UP0, UPT, UR6, URZ, UPT ;  /* 0x0000003f0600728c */ /* 0x000fe2000bf05270 */
[----:B01----:R-:W0:Y:S01]  /*2c50*/  LDC R18, c[0x0][0x28c] ;  /* 0x0000a300ff127b82 */ /* 0x003e220000000800 */
[----:B------:R-:W-:Y:S02]  /*2c60*/  IMAD.U32 R19, RZ, RZ, UR22 ;  /* 0x00000016ff137e24 */ /* 0x000fe4000f8e00ff */
[----:B------:R-:W-:-:S06]  /*2c70*/  USEL UR6, URZ, 0x1, !UP0 ;  /* 0x000000013f067887 */ /* 0x000fcc000c000000 */
[----:B------:R-:W-:-:S13]  /*2c80*/  ISETP.NE.AND P0, PT, RZ, UR6, PT ;  /* 0x00000006ff007c0c */ /* 0x000fda000bf05270 */
[----:B------:R-:W-:Y:S05]  /*2c90*/  @!P0 BRA `(.L_x_35) ;  /* 0x0000000400048947 */ /* 0x000fea0003800000 */
[----:B------:R-:W-:Y:S02]  /*2ca0*/  WARPGROUP.DEPBAR.LE gsb0, 0x0 ;  /* 0x00008000000079c5 */ /* 0x000fe40000010000 */
[----:B------:R-:W-:Y:S01]  /*2cb0*/  FADD R151, R24, R151 ;  /* 0x0000009718977221 */ /* 0x000fe20000000000 */
        /* <DEDUP_REMOVED lines=62> */
[----:B------:R-:W-:-:S07]  /*30a0*/  FADD R88, R88, R87 ;  /* 0x0000005758587221 */ /* 0x000fce0000000000 */
.L_x_35:
[----:B0-----:R-:W-:Y:S01]  /*30b0*/  ISETP.GE.AND P0, PT, R18, 0x1, PT ;  /* 0x000000011200780c */ /* 0x001fe20003f06270 */
[----:B------:R0:W-:Y:S01]  /*30c0*/  SYNCS.ARRIVE.TRANS64.A1T0 RZ, [R19+UR21], RZ ;  /* 0x000000ff13ff79a7 */ /* 0x0001e20008100015 */
[----:B------:R-:W-:-:S11]  /*30d0*/  WARPGROUP.DEPBAR.LE gsb0, 0x0 ;  /* 0x00008000000079c5 */ /* 0x000fd60000010000 */
[----:B------:R-:W-:Y:S05]  /*30e0*/  @!P0 BRA `(.L_x_36) ;  /* 0x0000000000488947 */ /* 0x000fea0003800000 */
[----:B------:R-:W-:-:S13]  /*30f0*/  ISETP.NE.AND P0, PT, R148, 0x3, PT ;  /* 0x000000039400780c */ /* 0x000fda0003f05270 */
[----:B------:R-:W-:Y:S05]  /*3100*/  @!P0 BRA `(.L_x_37) ;  /* 0x0000000000048947 */ /* 0x000fea0003800000 */
[----:B------:R-:W-:Y:S01]  /*3110*/  BPT.TRAP 0x1 ;  /* 0x000000040000795c */ /* 0x000fe20000300000 */
.L_x_37:
[----:B------:R-:W-:-:S13]  /*3120*/  ISETP.NE.AND P0, PT, R13, RZ, PT ;  /* 0x000000ff0d00720c */ /* 0x000fda0003f05270 */
[----:B------:R-:W-:-:S05]  /*3130*/  VOTEU.ANY UP0, P0 ;  /* 0x00000000003f7886 */ /* 0x000fca0000000100 */
[----:B------:R-:W-:-:S06]  /*3140*/  @UP0 UIADD3 UR6, UR14, UR4, URZ ;  /* 0x000000040e060290 */ /* 0x000fcc000fffe03f */
[----:B------:R-:W-:Y:S02]  /*3150*/  IMAD.U32 R18, RZ, RZ, UR6 ;  /* 0x00000006ff127e24 */ /* 0x000fe4000f8e00ff */
[----:B------:R-:W-:Y:S02]  /*3160*/  IMAD.U32 R21, RZ, RZ, UR6 ;  /* 0x00000006ff157e24 */ /* 0x000fe4000f8e00ff */
[----:B0-----:R-:W-:-:S05]  /*3170*/  @P0 IMAD.WIDE.U32 R18, R18, -0x33333333, RZ ;  /* 0xcccccccd12120825 */ /* 0x001fca00078e00ff */
[----:B------:R-:W-:-:S05]  /*3180*/  @P0 SHF.R.U32.HI R18, RZ, 0x2, R19 ;  /* 0x00000002ff120819 */ /* 0x000fca0000011613 */
[----:B------:R-:W-:-:S05]  /*3190*/  @P0 IMAD R18, R18, -0x5, R21 ;  /* 0xfffffffb12120824 */ /* 0x000fca00078e0215 */
[----:B------:R-:W-:-:S05]  /*31a0*/  @P0 LEA R18, R18, UR12, 0x3 ;  /* 0x0000000c12120c11 */ /* 0x000fca000f8e18ff */
[----:B------:R-:W-:-:S05]  /*31b0*/  @P0 VIADD R19, R18, 0x28 ;  /* 0x0000002812130836 */ /* 0x000fca0000000000 */
[----:B------:R-:W-:-:S04]  /*31c0*/  @P0 PRMT R19, R12, 0x654, R19 ;  /* 0x000006540c130816 */ /* 0x000fc80000000013 */
[----:B------:R1:W-:Y:S01]  /*31d0*/  @P0 SYNCS.ARRIVE.TRANS64.RED.A1T0 RZ, [R19+URZ], RZ ;  /* 0x000000ff13ff09a7 */ /* 0x0003e2000810043f */
[----:B------:R-:W-:-:S13]  /*31e0*/  ISETP.GT.U32.AND P0, PT, R7, 0x1, PT ;  /* 0x000000010700780c */ /* 0x000fda0003f04070 */
[----:B-1----:R-:W-:Y:S05]  /*31f0*/  @P0 BRA `(.L_x_36) ;  /* 0x0000000000040947 */ /* 0x002fea0003800000 */
[----:B------:R-:W-:Y:S01]  /*3200*/  BPT.TRAP 0x1 ;  /* 0x000000040000795c */ /* 0x000fe20000300000 */
.L_x_36:
[----:B------:R-:W-:Y:S01]  /*3210*/  SHF.L.U32 R18, R150, 0x1f, RZ ;  /* 0x0000001f96127819 */ /* 0x000fe200000006ff */
[----:B------:R-:W-:Y:S01]  /*3220*/  UIADD3 UR4, UR20, UR4, URZ ;  /* 0x0000000414047290 */ /* 0x000fe2000fffe03f */
[----:B------:R-:W1:Y:S01]  /*3230*/  LDC R29, c[0x0][0x288] ;  /* 0x0000a200ff1d7b82 */ /* 0x000e620000000800 */
[----:B------:R-:W-:Y:S01]  /*3240*/  UISETP.GE.U32.AND UP1, UPT, UR20, 0x5, UPT ;  /* 0x000000051400788c */ /* 0x000fe2000bf26070 */
[----:B------:R-:W-:Y:S01]  /*3250*/  IMAD.SHL.U32 R26, R16, 0x2, RZ ;  /* 0x00000002101a7824 */ /* 0x000fe200078e00ff */
[----:B------:R-:W-:Y:S02]  /*3260*/  UISETP.GT.U32.AND UP0, UPT, UR4, 0x4, UPT ;  /* 0x000000040400788c */ /* 0x000fe4000bf04070 */
[----:B------:R-:W-:Y:S02]  /*3270*/  UIMAD.WIDE.U32 UR6, UR4, -0x33333333, URZ ;  /* 0xcccccccd040678a5 */ /* 0x000fe4000f8e003f */
[----:B------:R-:W-:Y:S01]  /*3280*/  UISETP.LT.U32.AND UP0, UPT, UR20, 0x5, UP0 ;  /* 0x000000051400788c */ /* 0x000fe20008701070 */
[----:B------:R-:W4:Y:S01]  /*3290*/  SYNCS.PHASECHK.TRANS64.TRYWAIT P0, [UR15+0x8], R18 ;  /* 0x00000812ff0075a7 */ /* 0x000f22000800014f */
[----:B------:R-:W-:Y:S01]  /*32a0*/  USHF.R.U32.HI UR6, URZ, 0x2, UR7 ;  /* 0x000000023f067899 */ /* 0x000fe20008011607 */
[----:B------:R-:W-:Y:S01]  /*32b0*/  SHF.R.S32.HI R27, RZ, 0x1f, R26 ;  /* 0x0000001fff1b7819 */ /* 0x000fe2000001141a */
[----:B------:R-:W-:-:S02]  /*32c0*/  USEL UR8, URZ, 0x1, !UP0 ;  /* 0x000000013f087887 */ /* 0x000fc4000c000000 */
[----:B------:R-:W-:Y:S02]  /*32d0*/  UIMAD UR4, UR6, -0x5, UR4 ;  /* 0xfffffffb060478a4 */ /* 0x000fe4000f8e0204 */
[----:B------:R-:W-:-:S04]  /*32e0*/  ULOP3.LUT UR5, UR5, UR8, URZ, 0x3c, !UPT ;  /* 0x0000000805057292 */ /* 0x000fc8000f8e3c3f */
[----:B------:R-:W-:Y:S01]  /*32f0*/  @UP1 ULOP3.LUT UR5, UR5, 0x1, UR6, 0x78, !UPT ;  /* 0x0000000105051892 */ /* 0x000fe2000f8e7806 */
[----:B-1--4-:R-:W-:Y:S11]  /*3300*/  @!P0 BRA `(.L_x_38) ;  /* 0x0000006000388947 */ /* 0x012ff60003800000 */
.L_x_197:
[----:B------:R-:W-:Y:S01]  /*3310*/  IMAD.SHL.U32 R28, R6, 0x40, RZ ;  /* 0x00000040061c7824 */ /* 0x000fe200078e00ff */
[----:B------:R-:W-:Y:S01]  /*3320*/  ULDC UR8, c[0x0][0x284] ;  /* 0x0000a10000087ab9 */ /* 0x000fe20000000800 */
[----:B------:R-:W-:Y:S01]  /*3330*/  IMAD.SHL.U32 R33, R5, 0x80, RZ ;  /* 0x0000008005217824 */ /* 0x000fe200078e00ff */
[----:B------:R-:W-:Y:S01]  /*3340*/  SHF.R.S32.HI R34, RZ, 0x1f, R4 ;  /* 0x0000001fff227819 */ /* 0x000fe20000011404 */
[----:B------:R-:W-:Y:S01]  /*3350*/  ULDC.64 UR6, c[0x0][0x5d0] ;  /* 0x0001740000067ab9 */ /* 0x000fe20000000a00 */
[----:B------:R-:W-:Y:S01]  /*3360*/  ISETP.GE.AND P0, PT, R28, UR8, PT ;  /* 0x000000081c007c0c */ /* 0x000fe2000bf06270 */
[----:B0-----:R-:W-:Y:S01]  /*3370*/  IMAD.WIDE.U32 R18, R4, UR6, R26 ;  /* 0x0000000604127c25 */ /* 0x001fe2000f8e001a */
[----:B------:R-:W-:Y:S02]  /*3380*/  SHF.R.S32.HI R32, RZ, 0x1f, R33 ;  /* 0x0000001fff207819 */ /* 0x000fe40000011421 */
[C---:B------:R-:W-:Y:S01]  /*3390*/  ISETP.GE.OR P0, PT, R33.reuse, R29, P0 ;  /* 0x0000001d2100720c */ /* 0x040fe20000706670 */
[----:B------:R-:W-:Y:S01]  /*33a0*/  IMAD R5, R34, UR6, RZ ;  /* 0x0000000622057c24 */ /* 0x000fe2000f8e02ff */
[----:B------:R-:W-:-:S03]  /*33b0*/  IADD3 R18, P1, R33, R18, RZ ;  /* 0x0000001221127210 */ /* 0x000fc60007f3e0ff */
[----:B------:R-:W-:-:S05]  /*33c0*/  IMAD R5, R4, UR7, R5 ;  /* 0x0000000704057c24 */ /* 0x000fca000f8e0205 */
[----:B------:R-:W-:-:S03]  /*33d0*/  IADD3.X R19, R32, R19, R5, P1, !PT ;  /* 0x0000001320137210 */ /* 0x000fc60000ffe405 */
[----:B------:R-:W-:Y:S05]  /*33e0*/  @P0 BRA `(.L_x_39) ;  /* 0x0000004400b80947 */ /* 0x000fea0003800000 */
[----:B------:R-:W0:Y:S01]  /*33f0*/  LDC.64 R30, c[0x0][0x5c8] ;  /* 0x00017200ff1e7b82 */ /* 0x000e220000000a00 */
[----:B------:R-:W-:Y:S01]  /*3400*/  IMAD.WIDE R24, R6, 0x40, R10 ;  /* 0x0000004006187825 */ /* 0x000fe200078e020a */
[----:B------:R-:W-:Y:S01]  /*3410*/  ULDC.64 UR6, c[0x0][0x5c0] ;  /* 0x0001700000067ab9 */ /* 0x000fe20000000a00 */
[----:B------:R-:W-:Y:S02]  /*3420*/  BSSY B0, `(.L_x_39) ;  /* 0x000046a000007945 */ /* 0x000fe40003800000 */
[----:B------:R-:W-:-:S04]  /*3430*/  IMAD R6, R16, -0x2, R29 ;  /* 0xfffffffe10067824 */ /* 0x000fc800078e021d */
[----:B------:R-:W-:Y:S02]  /*3440*/  IMAD.IADD R6, R6, 0x1, -R33 ;  /* 0x0000000106067824 */ /* 0x000fe400078e0a21 */
[-C--:B0-----:R-:W-:Y:S02]  /*3450*/  IMAD R5, R25, R30.reuse, RZ ;  /* 0x0000001e19057224 */ /* 0x081fe400078e02ff */
[----:B------:R-:W-:-:S04]  /*3460*/  IMAD.WIDE.U32 R18, R24, R30, R18 ;  /* 0x0000001e18127225 */ /* 0x000fc800078e0012 */
[----:B------:R-:W-:Y:S01]  /*3470*/  IMAD R21, R24, R31, R5 ;  /* 0x0000001f18157224 */ /* 0x000fe200078e0205 */
[----:B------:R-:W-:Y:S02]  /*3480*/  LEA R5, P0, R30, R18, 0x3 ;  /* 0x000000121e057211 */ /* 0x000fe400078018ff */
[----:B------:R-:W-:Y:S01]  /*3490*/  IADD3 R20, P1, R18, UR6, RZ ;  /* 0x0000000612147c10 */ /* 0x000fe2000ff3e0ff */
[----:B------:R-:W-:Y:S01]  /*34a0*/  IMAD.IADD R21, R19, 0x1, R21 ;  /* 0x0000000113157824 */ /* 0x000fe200078e0215 */
[----:B------:R-:W-:-:S04]  /*34b0*/  IADD3 R18, P3, R5, UR6, RZ ;  /* 0x0000000605127c10 */ /* 0x000fc8000ff7e0ff */
[----:B------:R-:W-:Y:S01]  /*34c0*/  LEA.HI.X R5, R30, R21, R31, 0x3, P0 ;  /* 0x000000151e057211 */ /* 0x000fe200000f1c1f */
[----:B------:R-:W-:Y:S01]  /*34d0*/  IMAD.IADD R30, R17, 0x1, -R28 ;  /* 0x00000001111e7824 */ /* 0x000fe200078e0a1c */
[----:B---3-5:R-:W-:Y:S02]  /*34e0*/  FSETP.NEU.AND P0, PT, R15, RZ, PT ;  /* 0x000000ff0f00720b */ /* 0x028fe40003f0d000 */
[----:B------:R-:W-:Y:S02]  /*34f0*/  IADD3.X R21, R21, UR7, RZ, P1, !PT ;  /* 0x0000000715157c10 */ /* 0x000fe40008ffe4ff */
[----:B------:R-:W-:-:S09]  /*3500*/  IADD3.X R19, R5, UR7, RZ, P3, !PT ;  /* 0x0000000705137c10 */ /* 0x000fd20009ffe4ff */
[----:B------:R-:W-:Y:S05]  /*3510*/  @!P0 BRA `(.L_x_40) ;  /* 0x0000003400608947 */ /* 0x000fea0003800000 */
[----:B------:R-:W-:Y:S01]  /*3520*/  ULDC.64 UR6, c[0x0][0x5b8] ;  /* 0x00016e0000067ab9 */ /* 0x000fe20000000a00 */
[----:B------:R-:W-:Y:S01]  /*3530*/  ULDC.64 UR8, c[0x0][0x5a8] ;  /* 0x00016a0000087ab9 */ /* 0x000fe20000000a00 */
[----:B------:R-:W-:Y:S01]  /*3540*/  IMAD.WIDE.U32 R26, R4, UR6, R26 ;  /* 0x00000006041a7c25 */ /* 0x000fe2000f8e001a */
[----:B------:R-:W-:Y:S01]  /*3550*/  BSSY B1, `(.L_x_41) ;  /* 0x0000010000017945 */ /* 0x000fe20003800000 */
[----:B------:R-:W-:Y:S02]  /*3560*/  PRMT R28, RZ, 0x7610, R28 ;  /* 0x00007610ff1c7816 */ /* 0x000fe4000000001c */
[----:B------:R-:W-:Y:S01]  /*3570*/  IMAD R5, R34, UR6, RZ ;  /* 0x0000000622057c24 */ /* 0x000fe2000f8e02ff */
[----:B------:R-:W-:-:S03]  /*3580*/  IADD3 R26, P0, R33, R26, RZ ;  /* 0x0000001a211a7210 */ /* 0x000fc60007f1e0ff */
[----:B------:R-:W-:Y:S01]  /*3590*/  IMAD R5, R4, UR7, R5 ;  /* 0x0000000704057c24 */ /* 0x000fe2000f8e0205 */
[----:B------:R-:W-:Y:S02]  /*35a0*/  ULDC.64 UR6, c[0x0][0x5b0] ;  /* 0x00016c0000067ab9 */ /* 0x000fe40000000a00 */
[----:B------:R-:W-:Y:S02]  /*35b0*/  IMAD R29, R25, UR6, RZ ;  /* 0x00000006191d7c24 */ /* 0x000fe4000f8e02ff */
[----:B------:R-:W-:Y:S02]  /*35c0*/  IADD3.X R27, R32, R27, R5, P0, !PT ;  /* 0x0000001b201b7210 */ /* 0x000fe400007fe405 */
[----:B------:R-:W-:Y:S01]  /*35d0*/  ISETP.GE.AND P0, PT, R30, 0x1, PT ;  /* 0x000000011e00780c */ /* 0x000fe20003f06270 */
[C---:B------:R-:W-:Y:S02]  /*35e0*/  IMAD R29, R24.reuse, UR7, R29 ;  /* 0x00000007181d7c24 */ /* 0x040fe4000f8e021d */
[----:B------:R-:W-:Y:S01]  /*35f0*/  IMAD.WIDE.U32 R4, R24, UR6, R26 ;  /* 0x0000000618047c25 */ /* 0x000fe2000f8e001a */
[----:B------:R-:W-:-:S02]  /*3600*/  ISETP.LT.OR P4, PT, R6, 0x1, !P0 ;  /* 0x000000010600780c */ /* 0x000fc40004781670 */
[----:B------:R-:W-:-:S04]  /*3610*/  IADD3 R4, P1, R4, UR8, RZ ;  /* 0x0000000804047c10 */ /* 0x000fc8000ff3e0ff */
[----:B------:R-:W-:-:S07]  /*3620*/  IADD3.X R5, R5, UR9, R29, P1, !PT ;  /* 0x0000000905057c10 */ /* 0x000fce0008ffe41d */
[----:B------:R-:W-:Y:S05]  /*3630*/  @P4 BRA `(.L_x_42) ;  /* 0x0000000000044947 */ /* 0x000fea0003800000 */
[----:B------:R0:W5:Y:S02]  /*3640*/  LDG.E.U8 R28, desc[UR18][R4.64] ;  /* 0x00000012041c7981 */ /* 0x000164000c1e1100 */
.L_x_42:
[----:B------:R-:W-:Y:S05]  /*3650*/  BSYNC B1 ;  /* 0x0000000000017941 */ /* 0x000fea0003800000 */
.L_x_41:
[----:B-----5:R-:W-:Y:S01]  /*3660*/  LOP3.LUT R28, R28, 0xff, RZ, 0xc0, !PT ;  /* 0x000000ff1c1c7812 */ /* 0x020fe200078ec0ff */
[----:B------:R-:W-:Y:S01]  /*3670*/  BSSY B1, `(.L_x_43) ;  /* 0x000000b000017945 */ /* 0x000fe20003800000 */
[----:B------:R-:W-:Y:S02]  /*3680*/  ISETP.LT.OR P3, PT, R6, 0x2, !P0 ;  /* 0x000000020600780c */ /* 0x000fe40004761670 */
[----:B------:R-:W-:-:S05]  /*3690*/  F2FP.F16.E5M2.UNPACK_B R28, R28 ;  /* 0x0000001cff1c723e */ /* 0x000fca00020004ff */
[----:B------:R-:W-:-:S05]  /*36a0*/  HADD2.F32 R28, -RZ, R28.H0_H0 ;  /* 0x2000001cff1c7230 */ /* 0x000fca0000004100 */
[----:B------:R-:W-:-:S04]  /*36b0*/  FMUL R28, R28, R15 ;  /* 0x0000000f1c1c7220 */ /* 0x000fc80000400000 */
[----:B--2---:R-:W-:-:S05]  /*36c0*/  FFMA R28, R151, R14, R28 ;  /* 0x0000000e971c7223 */ /* 0x004fca000000001c */
[----:B------:R-:W-:Y:S02]  /*36d0*/  F2FP.SATFINITE.E5M2.F32.PACK_AB_MERGE_C R29, RZ, R28, RZ ;  /* 0x0000001cff1d723e */ /* 0x000fe400048060ff */
[----:B------:R-:W-:-:S03]  /*36e0*/  PRMT R28, RZ, 0x7610, R28 ;  /* 0x00007610ff1c7816 */ /* 0x000fc6000000001c */
[----:B------:R1:W-:Y:S01]  /*36f0*/  @!P4 STG.E.U8 desc[UR18][R20.64], R29 ;  /* 0x0000001d1400c986 */ /* 0x0003e2000c101112 */
[----:B------:R-:W-:Y:S05]  /*3700*/  @P3 BRA `(.L_x_44) ;  /* 0x0000000000043947 */ /* 0x000fea0003800000 */
[----:B------:R2:W5:Y:S02]  /*3710*/  LDG.E.U8 R28, desc[UR18][R4.64+0x1] ;  /* 0x00000112041c7981 */ /* 0x000564000c1e1100 */
.L_x_44:
[----:B------:R-:W-:Y:S05]  /*3720*/  BSYNC B1 ;  /* 0x0000000000017941 */ /* 0x000fea0003800000 */
.L_x_43:
[----:B-----5:R-:W-:Y:S01]  /*3730*/  LOP3.LUT R28, R28, 0xff, RZ, 0xc0, !PT ;  /* 0x000000ff1c1c7812 */ /* 0x020fe200078ec0ff */
[----:B------:R-:W-:Y:S01]  /*3740*/  BSSY B1, `(.L_x_45) ;  /* 0x0000013000017945 */ /* 0x000fe20003800000 */
[----:B-1----:R-:W-:Y:S02]  /*3750*/  IADD3 R29, P1, R24, 0x8, RZ ;  /* 0x00000008181d7810 */ /* 0x002fe40007f3e0ff */
[----:B------:R-:W-:-:S03]  /*3760*/  F2FP.F16.E5M2.UNPACK_B R28, R28 ;  /* 0x0000001cff1c723e */ /* 0x000fc600020004ff */
[----:B------:R-:W-:Y:S01]  /*3770*/  IMAD.X R24, RZ, RZ, R25, P1 ;  /* 0x000000ffff187224 */ /* 0x000fe200008e0619 */
[----:B------:R-:W-:Y:S01]  /*3780*/  ISETP.GE.AND P1, PT, R30, 0x9, PT ;  /* 0x000000091e00780c */ /* 0x000fe20003f26270 */
[----:B------:R-:W-:Y:S02]  /*3790*/  HADD2.F32 R28, -RZ, R28.H0_H0 ;  /* 0x2000001cff1c7230 */ /* 0x000fe40000004100 */
[----:B------:R-:W-:Y:S01]  /*37a0*/  IMAD R24, R24, UR6, RZ ;  /* 0x0000000618187c24 */ /* 0x000fe2000f8e02ff */
[----:B------:R-:W-:Y:S01]  /*37b0*/  ISETP.LT.OR P5, PT, R6, 0x1, !P1 ;  /* 0x000000010600780c */ /* 0x000fe20004fa1670 */
[----:B------:R-:W-:-:S04]  /*37c0*/  IMAD.WIDE.U32 R26, R29, UR6, R26 ;  /* 0x000000061d1a7c25 */ /* 0x000fc8000f8e001a */
[----:B------:R-:W-:Y:S01]  /*37d0*/  FMUL R25, R28, R15 ;  /* 0x0000000f1c197220 */ /* 0x000fe20000400000 */
[----:B------:R-:W-:-:S03]  /*37e0*/  IMAD R29, R29, UR7, R24 ;  /* 0x000000071d1d7c24 */ /* 0x000fc6000f8e0218 */
[----:B------:R-:W-:Y:S01]  /*37f0*/  FFMA R25, R146, R14, R25 ;  /* 0x0000000e92197223 */ /* 0x000fe20000000019 */
[----:B------:R-:W-:Y:S02]  /*3800*/  IADD3 R24, P4, R26, UR8, RZ ;  /* 0x000000081a187c10 */ /* 0x000fe4000ff9e0ff */
[----:B------:R-:W-:Y:S02]  /*3810*/  PRMT R26, RZ, 0x7610, R26 ;  /* 0x00007610ff1a7816 */ /* 0x000fe4000000001a */
[----:B------:R-:W-:Y:S02]  /*3820*/  F2FP.SATFINITE.E5M2.F32.PACK_AB_MERGE_C R31, RZ, R25, RZ ;  /* 0x00000019ff1f723e */ /* 0x000fe400048060ff */
[----:B------:R-:W-:-:S03]  /*3830*/  IADD3.X R25, R27, UR9, R29, P4, !PT ;  /* 0x000000091b197c10 */ /* 0x000fc6000a7fe41d */
[----:B------:R1:W-:Y:S01]  /*3840*/  @!P3 STG.E.U8 desc[UR18][R20.64+0x1], R31 ;  /* 0x0000011f1400b986 */ /* 0x0003e2000c101112 */
[----:B------:R-:W-:Y:S05]  /*3850*/  @P5 BRA `(.L_x_46) ;  /* 0x0000000000045947 */ /* 0x000fea0003800000 */
[----:B------:R3:W5:Y:S02]  /*3860*/  LDG.E.U8 R26, desc[UR18][R24.64] ;  /* 0x00000012181a7981 */ /* 0x000764000c1e1100 */
.L_x_46:
[----:B------:R-:W-:Y:S05]  /*3870*/  BSYNC B1 ;  /* 0x0000000000017941 */ /* 0x000fea0003800000 */
.L_x_45:
[----:B-----5:R-:W-:Y:S01]  /*3880*/  LOP3.LUT R26, R26, 0xff, RZ, 0xc0, !PT ;  /* 0x000000ff1a1a7812 */ /* 0x020fe200078ec0ff */
[----:B------:R-:W-:Y:S01]  /*3890*/  BSSY B1, `(.L_x_47) ;  /* 0x000000b000017945 */ /* 0x000fe20003800000 */
[----:B------:R-:W-:Y:S02]  /*38a0*/  ISETP.LT.OR P3, PT, R6, 0x2, !P1 ;  /* 0x000000020600780c */ /* 0x000fe40004f61670 */
[----:B------:R-:W-:-:S05]  /*38b0*/  F2FP.F16.E5M2.UNPACK_B R26, R26 ;  /* 0x0000001aff1a723e */ /* 0x000fca00020004ff */
[----:B------:R-:W-:-:S05]  /*38c0*/  HADD2.F32 R26, -RZ, R26.H0_H0 ;  /* 0x2000001aff1a7230 */ /* 0x000fca0000004100 */
[----:B------:R-:W-:-:S04]  /*38d0*/  FMUL R26, R26, R15 ;  /* 0x0000000f1a1a7220 */ /* 0x000fc80000400000 */
[----:B------:R-:W-:-:S05]  /*38e0*/  FFMA R26, R149, R14, R26 ;  /* 0x0000000e951a7223 */ /* 0x000fca000000001a */
[----:B------:R-:W-:Y:S02]  /*38f0*/  F2FP.SATFINITE.E5M2.F32.PACK_AB_MERGE_C R27, RZ, R26, RZ ;  /* 0x0000001aff1b723e */ /* 0x000fe400048060ff */
[----:B------:R-:W-:-:S03]  /*3900*/  PRMT R26, RZ, 0x7610, R26 ;  /* 0x00007610ff1a7816 */ /* 0x000fc6000000001a */
[----:B------:R4:W-:Y:S01]  /*3910*/  @!P5 STG.E.U8 desc[UR18][R18.64], R27 ;  /* 0x0000001b1200d986 */ /* 0x0009e2000c101112 */
[----:B------:R-:W-:Y:S05]  /*3920*/  @P3 BRA `(.L_x_48) ;  /* 0x0000000000043947 */ /* 0x000fea0003800000 */
[----:B------:R0:W5:Y:S02]  /*3930*/  LDG.E.U8 R26, desc[UR18][R24.64+0x1] ;  /* 0x00000112181a7981 */ /* 0x000164000c1e1100 */
.L_x_48:
[----:B------:R-:W-:Y:S05]  /*3940*/  BSYNC B1 ;  /* 0x0000000000017941 */ /* 0x000fea0003800000 */
.L_x_47:
[----:B-----5:R-:W-:Y:S01]  /*3950*/  LOP3.LUT R26, R26, 0xff, RZ, 0xc0, !PT ;  /* 0x000000ff1a1a7812 */ /* 0x020fe200078ec0ff */
[----:B------:R-:W-:Y:S01]  /*3960*/  BSSY B1, `(.L_x_49) ;  /* 0x000000b000017945 */ /* 0x000fe20003800000 */
[----:B------:R-:W-:Y:S02]  /*3970*/  ISETP.LT.OR P4, PT, R6, 0x9, !P0 ;  /* 0x000000090600780c */ /* 0x000fe40004781670 */
[----:B------:R-:W-:-:S05]  /*3980*/  F2FP.F16.E5M2.UNPACK_B R26, R26 ;  /* 0x0000001aff1a723e */ /* 0x000fca00020004ff */
[----:B------:R-:W-:-:S05]  /*3990*/  HADD2.F32 R26, -RZ, R26.H0_H0 ;  /* 0x2000001aff1a7230 */ /* 0x000fca0000004100 */
[----:B----4-:R-:W-:Y:S01]  /*39a0*/  FMUL R27, R26, R15 ;  /* 0x0000000f1a1b7220 */ /* 0x010fe20000400000 */
[----:B------:R-:W-:-:S03]  /*39b0*/  PRMT R26, RZ, 0x7610, R26 ;  /* 0x00007610ff1a7816 */ /* 0x000fc6000000001a */
[----:B------:R-:W-:-:S05]  /*39c0*/  FFMA R27, R144, R14, R27 ;  /* 0x0000000e901b7223 */ /* 0x000fca000000001b */
[----:B------:R-:W-:-:S05]  /*39d0*/  F2FP.SATFINITE.E5M2.F32.PACK_AB_MERGE_C R27, RZ, R27, RZ ;  /* 0x0000001bff1b723e */ /* 0x000fca00048060ff */
[----:B------:R4:W-:Y:S01]  /*39e0*/  @!P3 STG.E.U8 desc[UR18][R18.64+0x1], R27 ;  /* 0x0000011b1200b986 */ /* 0x0009e2000c101112 */
[----:B------:R-:W-:Y:S05]  /*39f0*/  @P4 BRA `(.L_x_50) ;  /* 0x0000000000044947 */ /* 0x000fea0003800000 */
[----:B------:R0:W5:Y:S02]  /*3a00*/  LDG.E.U8 R26, desc[UR18][R4.64+0x8] ;  /* 0x00000812041a7981 */ /* 0x000164000c1e1100 */
.L_x_50:
[----:B------:R-:W-:Y:S05]  /*3a10*/  BSYNC B1 ;  /* 0x0000000000017941 */ /* 0x000fea0003800000 */
.L_x_49:
[----:B-----5:R-:W-:Y:S01]  /*3a20*/  LOP3.LUT R26, R26, 0xff, RZ, 0xc0, !PT ;  /* 0x000000ff1a1a7812 */ /* 0x020fe200078ec0ff */
[----:B------:R-:W-:Y:S01]  /*3a30*/  BSSY B1, `(.L_x_51) ;  /* 0x000000b000017945 */ /* 0x000fe20003800000 */
[----:B------:R-:W-:Y:S02]  /*3a40*/  ISETP.LT.OR P3, PT, R6, 0xa, !P0 ;  /* 0x0000000a0600780c */ /* 0x000fe40004761670 */
[----:B------:R-:W-:-:S05]  /*3a50*/  F2FP.F16.E5M2.UNPACK_B R26, R26 ;  /* 0x0000001aff1a723e */ /* 0x000fca00020004ff */
[----:B------:R-:W-:-:S05]  /*3a60*/  HADD2.F32 R26, -RZ, R26.H0_H0 ;  /* 0x2000001aff1a7230 */ /* 0x000fca0000004100 */
[----:B------:R-:W-:-:S04]  /*3a70*/  FMUL R26, R26, R15 ;  /* 0x0000000f1a1a7220 */ /* 0x000fc80000400000 */
[----:B------:R-:W-:-:S05]  /*3a80*/  FFMA R26, R147, R14, R26 ;  /* 0x0000000e931a7223 */ /* 0x000fca000000001a */
[----:B----4-:R-:W-:Y:S02]  /*3a90*/  F2FP.SATFINITE.E5M2.F32.PACK_AB_MERGE_C R27, RZ, R26, RZ ;  /* 0x0000001aff1b723e */ /* 0x010fe400048060ff */
[----:B------:R-:W-:-:S03]  /*3aa0*/  PRMT R26, RZ, 0x7610, R26 ;  /* 0x00007610ff1a7816 */ /* 0x000fc6000000001a */
[----:B------:R4:W-:Y:S01]  /*3ab0*/  @!P4 STG.E.U8 desc[UR18][R20.64+0x8], R27 ;  /* 0x0000081b1400c986 */ /* 0x0009e2000c101112 */
[----:B------:R-:W-:Y:S05]  /*3ac0*/  @P3 BRA `(.L_x_52) ;  /* 0x0000000000043947 */ /* 0x000fea0003800000 */
[----:B------:R0:W5:Y:S02]  /*3ad0*/  LDG.E.U8 R26, desc[UR18][R4.64+0x9] ;  /* 0x00000912041a7981 */ /* 0x000164000c1e1100 */
.L_x_52:
[----:B------:R-:W-:Y:S05]  /*3ae0*/  BSYNC B1 ;  /* 0x0000000000017941 */ /* 0x000fea0003800000 */
.L_x_51:
        /* <DEDUP_REMOVED lines=12> */
.L_x_54:
[----:B------:R-:W-:Y:S05]  /*3bb0*/  BSYNC B1 ;  /* 0x0000000000017941 */ /* 0x000fea0003800000 */
.L_x_53:
        /* <DEDUP_REMOVED lines=12> */
.L_x_56:
[----:B------:R-:W-:Y:S05]  /*3c80*/  BSYNC B1 ;  /* 0x0000000000017941 */ /* 0x000fea0003800000 */
.L_x_55:
        /* <DEDUP_REMOVED lines=12> */
.L_x_58:
[----:B------:R-:W-:Y:S05]  /*3d50*/  BSYNC B1 ;  /* 0x0000000000017941 */ /* 0x000fea0003800000 */
.L_x_57:
        /* <DEDUP_REMOVED lines=12> */
.L_x_60:
[----:B------:R-:W-:Y:S05]  /*3e20*/  BSYNC B1 ;  /* 0x0000000000017941 */ /* 0x000fea0003800000 */
.L_x_59:
        /* <DEDUP_REMOVED lines=12> */
.L_x_62:
[----:B------:R-:W-:Y:S05]  /*3ef0*/  BSYNC B1 ;  /* 0x0000000000017941 */ /* 0x000fea0003800000 */
.L_x_61:
        /* <DEDUP_REMOVED lines=12> */
.L_x_64:
[----:B------:R-:W-:Y:S05]  /*3fc0*/  BSYNC B1 ;  /* 0x0000000000017941 */ /* 0x000fea0003800000 */
.L_x_63:
        /* <DEDUP_REMOVED lines=12> */
.L_x_66:
[----:B------:R-:W-:Y:S05]  /*4090*/  BSYNC B1 ;  /* 0x0000000000017941 */ /* 0x000fea0003800000 */
.L_x_65:
        /* <DEDUP_REMOVED lines=12> */
.L_x_68:
[----:B------:R-:W-:Y:S05]  /*4160*/  BSYNC B1 ;  /* 0x0000000000017941 */ /* 0x000fea0003800000 */
.L_x_67:
        /* <DEDUP_REMOVED lines=12> */
.L_x_70:
[----:B------:R-:W-:Y:S05]  /*4230*/  BSYNC B1 ;  /* 0x0000000000017941 */ /* 0x000fea0003800000 */
.L_x_69:
        /* <DEDUP_REMOVED lines=12> */
.L_x_72:
[----:B------:R-:W-:Y:S05]  /*4300*/  BSYNC B1 ;  /* 0x0000000000017941 */ /* 0x000fea0003800000 */
.L_x_71:
        /* <DEDUP_REMOVED lines=12> */
.L_x_74:
[----:B------:R-:W-:Y:S05]  /*43d0*/  BSYNC B1 ;  /* 0x0000000000017941 */ /* 0x000fea0003800000 */
.L_x_73:
        /* <DEDUP_REMOVED lines=12> */
.L_x_76:
[----:B------:R-:W-:Y:S05]  /*44a0*/  BSYNC B1 ;  /* 0x0000000000017941 */ /* 0x000fea0003800000 */
.L_x_75:
        /* <DEDUP_REMOVED lines=12> */
.L_x_78:
[----:B------:R-:W-:Y:S05]  /*4570*/  BSYNC B1 ;  /* 0x0000000000017941 */ /* 0x000fea0003800000 */
.L_x_77:
        /* <DEDUP_REMOVED lines=12> */
.L_x_80:
[----:B------:R-:W-:Y:S05]  /*4640*/  BSYNC B1 ;  /* 0x0000000000017941 */ /* 0x000fea0003800000 */
.L_x_79:
        /* <DEDUP_REMOVED lines=12> */
.L_x_82:
[----:B------:R-:W-:Y:S05]  /*4710*/  BSYNC B1 ;  /* 0x0000000000017941 */ /* 0x000fea0003800000 */
.L_x_81:
        /* <DEDUP_REMOVED lines=12> */
.L_x_84:
[----:B------:R-:W-:Y:S05]  /*47e0*/  BSYNC B1 ;  /* 0x0000000000017941 */ /* 0x000fea0003800000 */
.L_x_83:
        /* <DEDUP_REMOVED lines=12> */
.L_x_86:
[----:B------:R-:W-:Y:S05]  /*48b0*/  BSYNC B1 ;  /* 0x0000000000017941 */ /* 0x000fea0003800000 */
.L_x_85:
        /* <DEDUP_REMOVED lines=12> */
.L_x_88:
[----:B------:R-:W-:Y:S05]  /*4980*/  BSYNC B1 ;  /* 0x0000000000017941 */ /* 0x000fea0003800000 */
.L_x_87:
        /* <DEDUP_REMOVED lines=12> */
.L_x_90:
[----:B------:R-:W-:Y:S05]  /*4a50*/  BSYNC B1 ;  /* 0x0000000000017941 */ /* 0x000fea0003800000 */
.L_x_89:
        /* <DEDUP_REMOVED lines=12> */
.L_x_92:
[----:B------:R-:W-:Y:S05]  /*4b20*/  BSYNC B1 ;  /* 0x0000000000017941 */ /* 0x000fea0003800000 */
.L_x_91:
        /* <DEDUP_REMOVED lines=12> */
.L_x_94:
[----:B------:R-:W-:Y:S05]  /*4bf0*/  BSYNC B1 ;  /* 0x0000000000017941 */ /* 0x000fea0003800000 */
.L_x_93:
        /* <DEDUP_REMOVED lines=12> */
.L_x_96:
[----:B------:R-:W-:Y:S05]  /*4cc0*/  BSYNC B1 ;  /* 0x0000000000017941 */ /* 0x000fea0003800000 */
.L_x_95:
        /* <DEDUP_REMOVED lines=12> */
.L_x_98:
[----:B------:R-:W-:Y:S05]  /*4d90*/  BSYNC B1 ;  /* 0x0000000000017941 */ /* 0x000fea0003800000 */
.L_x_97:
        /* <DEDUP_REMOVED lines=12> */
.L_x_100:
[----:B------:R-:W-:Y:S05]  /*4e60*/  BSYNC B1 ;  /* 0x0000000000017941 */ /* 0x000fea0003800000 */
.L_x_99:
        /* <DEDUP_REMOVED lines=12> */
.L_x_102:
[----:B------:R-:W-:Y:S05]  /*4f30*/  BSYNC B1 ;  /* 0x0000000000017941 */ /* 0x000fea0003800000 */
.L_x_101:
        /* <DEDUP_REMOVED lines=12> */
.L_x_104:
[----:B------:R-:W-:Y:S05]  /*5000*/  BSYNC B1 ;  /* 0x0000000000017941 */ /* 0x000fea0003800000 */
.L_x_103:
        /* <DEDUP_REMOVED lines=12> */
.L_x_106:
[----:B------:R-:W-:Y:S05]  /*50d0*/  BSYNC B1 ;  /* 0x0000000000017941 */ /* 0x000fea0003800000 */
.L_x_105:
        /* <DEDUP_REMOVED lines=12> */
.L_x_108:
[----:B------:R-:W-:Y:S05]  /*51a0*/  BSYNC B1 ;  /* 0x0000000000017941 */ /* 0x000fea0003800000 */
.L_x_107:
        /* <DEDUP_REMOVED lines=12> */
.L_x_110:
[----:B------:R-:W-:Y:S05]  /*5270*/  BSYNC B1 ;  /* 0x0000000000017941 */ /* 0x000fea0003800000 */
.L_x_109:
        /* <DEDUP_REMOVED lines=12> */
.L_x_112:
[----:B------:R-:W-:Y:S05]  /*5340*/  BSYNC B1 ;  /* 0x0000000000017941 */ /* 0x000fea0003800000 */
.L_x_111:
        /* <DEDUP_REMOVED lines=12> */
.L_x_114:
[----:B------:R-:W-:Y:S05]  /*5410*/  BSYNC B1 ;  /* 0x0000000000017941 */ /* 0x000fea0003800000 */
.L_x_113:
        /* <DEDUP_REMOVED lines=12> */
.L_x_116:
[----:B------:R-:W-:Y:S05]  /*54e0*/  BSYNC B1 ;  /* 0x0000000000017941 */ /* 0x000fea0003800000 */
.L_x_115:
        /* <DEDUP_REMOVED lines=12> */
.L_x_118:
[----:B------:R-:W-:Y:S05]  /*55b0*/  BSYNC B1 ;  /* 0x0000000000017941 */ /* 0x000fea0003800000 */
.L_x_117:
        /* <DEDUP_REMOVED lines=12> */
.L_x_120:
[----:B------:R-:W-:Y:S05]  /*5680*/  BSYNC B1 ;  /* 0x0000000000017941 */ /* 0x000fea0003800000 */
.L_x_119:
        /* <DEDUP_REMOVED lines=12> */
.L_x_122:
[----:B------:R-:W-:Y:S05]  /*5750*/  BSYNC B1 ;  /* 0x0000000000017941 */ /* 0x000fea0003800000 */
.L_x_121:
        /* <DEDUP_REMOVED lines=12> */
.L_x_124:
[----:B------:R-:W-:Y:S05]  /*5820*/  BSYNC B1 ;  /* 0x0000000000017941 */ /* 0x000fea0003800000 */
.L_x_123:
        /* <DEDUP_REMOVED lines=12> */
.L_x_126:
[----:B------:R-:W-:Y:S05]  /*58f0*/  BSYNC B1 ;  /* 0x0000000000017941 */ /* 0x000fea0003800000 */
.L_x_125:
        /* <DEDUP_REMOVED lines=12> */
.L_x_128:
[----:B------:R-:W-:Y:S05]  /*59c0*/  BSYNC B1 ;  /* 0x0000000000017941 */ /* 0x000fea0003800000 */
.L_x_127:
        /* <DEDUP_REMOVED lines=12> */
.L_x_130:
[----:B------:R-:W-:Y:S05]  /*5a90*/  BSYNC B1 ;  /* 0x0000000000017941 */ /* 0x000fea0003800000 */
.L_x_129:
        /* <DEDUP_REMOVED lines=12> */
.L_x_132:
[----:B------:R-:W-:Y:S05]  /*5b60*/  BSYNC B1 ;  /* 0x0000000000017941 */ /* 0x000fea0003800000 */
.L_x_131:
        /* <DEDUP_REMOVED lines=12> */
.L_x_134:
[----:B------:R-:W-:Y:S05]  /*5c30*/  BSYNC B1 ;  /* 0x0000000000017941 */ /* 0x000fea0003800000 */
.L_x_133:
        /* <DEDUP_REMOVED lines=12> */
.L_x_136:
[----:B------:R-:W-:Y:S05]  /*5d00*/  BSYNC B1 ;  /* 0x0000000000017941 */ /* 0x000fea0003800000 */
.L_x_135:
        /* <DEDUP_REMOVED lines=12> */
.L_x_138:
[----:B------:R-:W-:Y:S05]  /*5dd0*/  BSYNC B1 ;  /* 0x0000000000017941 */ /* 0x000fea0003800000 */
.L_x_137:
        /* <DEDUP_REMOVED lines=12> */
.L_x_140:
[----:B------:R-:W-:Y:S05]  /*5ea0*/  BSYNC B1 ;  /* 0x0000000000017941 */ /* 0x000fea0003800000 */
.L_x_139:
        /* <DEDUP_REMOVED lines=12> */
.L_x_142:
[----:B------:R-:W-:Y:S05]  /*5f70*/  BSYNC B1 ;  /* 0x0000000000017941 */ /* 0x000fea0003800000 */
.L_x_141:
        /* <DEDUP_REMOVED lines=12> */
.L_x_144:
[----:B------:R-:W-:Y:S05]  /*6040*/  BSYNC B1 ;  /* 0x0000000000017941 */ /* 0x000fea0003800000 */
.L_x_143:
        /* <DEDUP_REMOVED lines=12> */
.L_x_146:
[----:B------:R-:W-:Y:S05]  /*6110*/  BSYNC B1 ;  /* 0x0000000000017941 */ /* 0x000fea0003800000 */
.L_x_145:
        /* <DEDUP_REMOVED lines=12> */
.L_x_148:
[----:B------:R-:W-:Y:S05]  /*61e0*/  BSYNC B1 ;  /* 0x0000000000017941 */ /* 0x000fea0003800000 */
.L_x_147:
        /* <DEDUP_REMOVED lines=12> */
.L_x_150:
[----:B------:R-:W-:Y:S05]  /*62b0*/  BSYNC B1 ;  /* 0x0000000000017941 */ /* 0x000fea0003800000 */
.L_x_149:
        /* <DEDUP_REMOVED lines=12> */
.L_x_152:
[----:B------:R-:W-:Y:S05]  /*6380*/  BSYNC B1 ;  /* 0x0000000000017941 */ /* 0x000fea0003800000 */
.L_x_151:
        /* <DEDUP_REMOVED lines=12> */
.L_x_154:
[----:B------:R-:W-:Y:S05]  /*6450*/  BSYNC B1 ;  /* 0x0000000000017941 */ /* 0x000fea0003800000 */
.L_x_153:
        /* <DEDUP_REMOVED lines=12> */
.L_x_156:
[----:B------:R-:W-:Y:S05]  /*6520*/  BSYNC B1 ;  /* 0x0000000000017941 */ /* 0x000fea0003800000 */
.L_x_155:
        /* <DEDUP_REMOVED lines=12> */
.L_x_158:
[----:B------:R-:W-:Y:S05]  /*65f0*/  BSYNC B1 ;  /* 0x0000000000017941 */ /* 0x000fea0003800000 */
.L_x_157:
        /* <DEDUP_REMOVED lines=12> */
.L_x_160:
[----:B------:R-:W-:Y:S05]  /*66c0*/  BSYNC B1 ;  /* 0x0000000000017941 */ /* 0x000fea0003800000 */
.L_x_159:
        /* <DEDUP_REMOVED lines=12> */
.L_x_162:
[----:B------:R-:W-:Y:S05]  /*6790*/  BSYNC B1 ;  /* 0x0000000000017941 */ /* 0x000fea0003800000 */
.L_x_161:
[----:B-----5:R-:W-:Y:S01]  /*67a0*/  LOP3.LUT R26, R26, 0xff, RZ, 0xc0, !PT ;  /* 0x000000ff1a1a7812 */ /* 0x020fe200078ec0ff */
[----:B------:R-:W-:Y:S01]  /*67b0*/  BSSY B1, `(.L_x_163) ;  /* 0x000000b000017945 */ /* 0x000fe20003800000 */
[----:B------:R-:W-:Y:S02]  /*67c0*/  ISETP.LT.OR P0, PT, R6, 0x7a, !P0 ;  /* 0x0000007a0600780c */ /* 0x000fe40004701670 */
[----:B------:R-:W-:-:S05]  /*67d0*/  F2FP.F16.E5M2.UNPACK_B R26, R26 ;  /* 0x0000001aff1a723e */ /* 0x000fca00020004ff */
[----:B------:R-:W-:-:S05]  /*67e0*/  HADD2.F32 R26, -RZ, R26.H0_H0 ;  /* 0x2000001aff1a7230 */ /* 0x000fca0000004100 */
[----:B------:R-:W-:-:S04]  /*67f0*/  FMUL R26, R26, R15 ;  /* 0x0000000f1a1a7220 */ /* 0x000fc80000400000 */
[----:B------:R-:W-:Y:S01]  /*6800*/  FFMA R26, R23, R14, R26 ;  /* 0x0000000e171a7223 */ /* 0x000fe2000000001a */
[----:B------:R-:W-:-:S04]  /*6810*/  PRMT R23, RZ, 0x7610, R23 ;  /* 0x00007610ff177816 */ /* 0x000fc80000000017 */
[----:B----4-:R-:W-:-:S05]  /*6820*/  F2FP.SATFINITE.E5M2.F32.PACK_AB_MERGE_C R27, RZ, R26, RZ ;  /* 0x0000001aff1b723e */ /* 0x010fca00048060ff */
[----:B------:R4:W-:Y:S01]  /*6830*/  @!P4 STG.E.U8 desc[UR18][R20.64+0x78], R27 ;  /* 0x0000781b1400c986 */ /* 0x0009e2000c101112 */
[----:B------:R-:W-:Y:S05]  /*6840*/  @P0 BRA `(.L_x_164) ;  /* 0x0000000000040947 */ /* 0x000fea0003800000 */
[----:B------:R0:W5:Y:S02]  /*6850*/  LDG.E.U8 R23, desc[UR18][R4.64+0x79] ;  /* 0x0000791204177981 */ /* 0x000164000c1e1100 */
.L_x_164:
[----:B------:R-:W-:Y:S05]  /*6860*/  BSYNC B1 ;  /* 0x0000000000017941 */ /* 0x000fea0003800000 */
.L_x_163:
[----:B-----5:R-:W-:Y:S01]  /*6870*/  LOP3.LUT R23, R23, 0xff, RZ, 0xc0, !PT ;  /* 0x000000ff17177812 */ /* 0x020fe200078ec0ff */
[----:B------:R-:W-:Y:S01]  /*6880*/  BSSY B1, `(.L_x_165) ;  /* 0x000000b000017945 */ /* 0x000fe20003800000 */
[----:B------:R-:W-:Y:S02]  /*6890*/  ISETP.LT.OR P3, PT, R6, 0x79, !P1 ;  /* 0x000000790600780c */ /* 0x000fe40004f61670 */
[----:B------:R-:W-:-:S05]  /*68a0*/  F2FP.F16.E5M2.UNPACK_B R23, R23 ;  /* 0x00000017ff17723e */ /* 0x000fca00020004ff */
[----:B0-2---:R-:W-:-:S05]  /*68b0*/  HADD2.F32 R4, -RZ, R23.H0_H0 ;  /* 0x20000017ff047230 */ /* 0x005fca0000004100 */
[----:B------:R-:W-:Y:S01]  /*68c0*/  FMUL R5, R4, R15 ;  /* 0x0000000f04057220 */ /* 0x000fe20000400000 */
[----:B------:R-:W-:-:S03]  /*68d0*/  PRMT R4, RZ, 0x7610, R4 ;  /* 0x00007610ff047816 */ /* 0x000fc60000000004 */
[----:B------:R-:W-:-:S05]  /*68e0*/  FFMA R5, R22, R14, R5 ;  /* 0x0000000e16057223 */ /* 0x000fca0000000005 */
[----:B------:R-:W-:-:S05]  /*68f0*/  F2FP.SATFINITE.E5M2.F32.PACK_AB_MERGE_C R5, RZ, R5, RZ ;  /* 0x00000005ff05723e */ /* 0x000fca00048060ff */
[----:B------:R0:W-:Y:S01]  /*6900*/  @!P0 STG.E.U8 desc[UR18][R20.64+0x79], R5 ;  /* 0x0000790514008986 */ /* 0x0001e2000c101112 */
[----:B------:R-:W-:Y:S05]  /*6910*/  @P3 BRA `(.L_x_166) ;  /* 0x0000000000043947 */ /* 0x000fea0003800000 */
[----:B------:R2:W5:Y:S02]  /*6920*/  LDG.E.U8 R4, desc[UR18][R24.64+0x78] ;  /* 0x0000781218047981 */ /* 0x000564000c1e1100 */
.L_x_166:
[----:B------:R-:W-:Y:S05]  /*6930*/  BSYNC B1 ;  /* 0x0000000000017941 */ /* 0x000fea0003800000 */
.L_x_165:
[----:B-----5:R-:W-:Y:S01]  /*6940*/  LOP3.LUT R4, R4, 0xff, RZ, 0xc0, !PT ;  /* 0x000000ff04047812 */ /* 0x020fe200078ec0ff */
[----:B------:R-:W-:Y:S01]  /*6950*/  BSSY B1, `(.L_x_167) ;  /* 0x000000b000017945 */ /* 0x000fe20003800000 */
[----:B------:R-:W-:Y:S02]  /*6960*/  ISETP.LT.OR P1, PT, R6, 0x7a, !P1 ;  /* 0x0000007a0600780c */ /* 0x000fe40004f21670 */
[----:B------:R-:W-:-:S05]  /*6970*/  F2FP.F16.E5M2.UNPACK_B R4, R4 ;  /* 0x00000004ff04723e */ /* 0x000fca00020004ff */
[----:B------:R-:W-:-:S05]  /*6980*/  HADD2.F32 R4, -RZ, R4.H0_H0 ;  /* 0x20000004ff047230 */ /* 0x000fca0000004100 */
[----:B------:R-:W-:-:S04]  /*6990*/  FMUL R4, R4, R15 ;  /* 0x0000000f04047220 */ /* 0x000fc80000400000 */
[----:B------:R-:W-:-:S05]  /*69a0*/  FFMA R4, R89, R14, R4 ;  /* 0x0000000e59047223 */ /* 0x000fca0000000004 */
[----:B0-----:R-:W-:Y:S02]  /*69b0*/  F2FP.SATFINITE.E5M2.F32.PACK_AB_MERGE_C R5, RZ, R4, RZ ;  /* 0x00000004ff05723e */ /* 0x001fe400048060ff */
[----:B------:R-:W-:-:S03]  /*69c0*/  PRMT R4, RZ, 0x7610, R4 ;  /* 0x00007610ff047816 */ /* 0x000fc60000000004 */
[----:B------:R0:W-:Y:S01]  /*69d0*/  @!P3 STG.E.U8 desc[UR18][R18.64+0x78], R5 ;  /* 0x000078051200b986 */ /* 0x0001e2000c101112 */
[----:B------:R-:W-:Y:S05]  /*69e0*/  @P1 BRA `(.L_x_168) ;  /* 0x0000000000041947 */ /* 0x000fea0003800000 */
[----:B------:R0:W5:Y:S02]  /*69f0*/  LDG.E.U8 R4, desc[UR18][R24.64+0x79] ;  /* 0x0000791218047981 */ /* 0x000164000c1e1100 */
.L_x_168:
[----:B------:R-:W-:Y:S05]  /*6a00*/  BSYNC B1 ;  /* 0x0000000000017941 */ /* 0x000fea0003800000 */
.L_x_167:
[----:B------:R-:W-:Y:S05]  /*6a10*/  @P1 BRA `(.L_x_169) ;  /* 0x0000001000281947 */ /* 0x000fea0003800000 */
[----:B-----5:R-:W-:-:S04]  /*6a20*/  LOP3.LUT R4, R4, 0xff, RZ, 0xc0, !PT ;  /* 0x000000ff04047812 */ /* 0x020fc800078ec0ff */
[----:B------:R-:W-:-:S05]  /*6a30*/  F2FP.F16.E5M2.UNPACK_B R4, R4 ;  /* 0x00000004ff04723e */ /* 0x000fca00020004ff */
[----:B------:R-:W-:-:S05]  /*6a40*/  HADD2.F32 R4, -RZ, R4.H0_H0 ;  /* 0x20000004ff047230 */ /* 0x000fca0000004100 */
[----:B0-----:R-:W-:-:S04]  /*6a50*/  FMUL R5, R4, R15 ;  /* 0x0000000f04057220 */ /* 0x001fc80000400000 */
[----:B------:R-:W-:-:S05]  /*6a60*/  FFMA R5, R88, R14, R5 ;  /* 0x0000000e58057223 */ /* 0x000fca0000000005 */
[----:B------:R-:W-:-:S05]  /*6a70*/  F2FP.SATFINITE.E5M2.F32.PACK_AB_MERGE_C R5, RZ, R5, RZ ;  /* 0x00000005ff05723e */ /* 0x000fca00048060ff */
[----:B------:R0:W-:Y:S01]  /*6a80*/  STG.E.U8 desc[UR18][R18.64+0x79], R5 ;  /* 0x0000790512007986 */ /* 0x0001e2000c101112 */
[----:B------:R-:W-:Y:S05]  /*6a90*/  BRA `(.L_x_169) ;  /* 0x0000001000087947 */ /* 0x000fea0003800000 */
.L_x_40:
[----:B------:R-:W-:Y:S01]  /*6aa0*/  ISETP.GE.AND P1, PT, R30, 0x1, PT ;  /* 0x000000011e00780c */ /* 0x000fe20003f26270 */
[-C--:B--2---:R-:W-:Y:S01]  /*6ab0*/  FMUL R151, R151, R14.reuse ;  /* 0x0000000e97977220 */ /* 0x084fe20000400000 */
[-C--:B------:R-:W-:Y:S01]  /*6ac0*/  FMUL R146, R146, R14.reuse ;  /* 0x0000000e92927220 */ /* 0x080fe20000400000 */
[----:B------:R-:W-:Y:S01]  /*6ad0*/  ISETP.GE.AND P0, PT, R30, 0x9, PT ;  /* 0x000000091e00780c */ /* 0x000fe20003f06270 */
[-C--:B------:R-:W-:Y:S01]  /*6ae0*/  FMUL R149, R149, R14.reuse ;  /* 0x0000000e95957220 */ /* 0x080fe20000400000 */
[----:B------:R-:W-:Y:S01]  /*6af0*/  ISETP.LT.OR P4, PT, R6, 0x1, !P1 ;  /* 0x000000010600780c */ /* 0x000fe20004f81670 */
[-C--:B------:R-:W-:Y:S01]  /*6b00*/  FMUL R144, R144, R14.reuse ;  /* 0x0000000e90907220 */ /* 0x080fe20000400000 */
[----:B------:R-:W-:Y:S01]  /*6b10*/  ISETP.LT.OR P5, PT, R6, 0x2, !P1 ;  /* 0x000000020600780c */ /* 0x000fe20004fa1670 */
[-C--:B------:R-:W-:Y:S01]  /*6b20*/  FMUL R147, R147, R14.reuse ;  /* 0x0000000e93937220 */ /* 0x080fe20000400000 */
[----:B------:R-:W-:Y:S01]  /*6b30*/  F2FP.SATFINITE.E5M2.F32.PACK_AB_MERGE_C R151, RZ, R151, RZ ;  /* 0x00000097ff97723e */ /* 0x000fe200048060ff */
[----:B------:R-:W-:Y:S01]  /*6b40*/  FMUL R142, R142, R14 ;  /* 0x0000000e8e8e7220 */ /* 0x000fe20000400000 */
[----:B------:R-:W-:Y:S01]  /*6b50*/  F2FP.SATFINITE.E5M2.F32.PACK_AB_MERGE_C R5, RZ, R146, RZ ;  /* 0x00000092ff05723e */ /* 0x000fe200048060ff */
[-C--:B------:R-:W-:Y:S01]  /*6b60*/  FMUL R145, R145, R14.reuse ;  /* 0x0000000e91917220 */ /* 0x080fe20000400000 */
[----:B------:R-:W-:Y:S01]  /*6b70*/  ISETP.LT.OR P3, PT, R6, 0x1, !P0 ;  /* 0x000000010600780c */ /* 0x000fe20004761670 */
[-C--:B------:R-:W-:Y:S01]  /*6b80*/  FMUL R140, R140, R14.reuse ;  /* 0x0000000e8c8c7220 */ /* 0x080fe20000400000 */
[C---:B------:R-:W-:Y:S01]  /*6b90*/  ISETP.LT.OR P6, PT, R6.reuse, 0xa, !P1 ;  /* 0x0000000a0600780c */ /* 0x040fe20004fc1670 */
[-C--:B------:R-:W-:Y:S01]  /*6ba0*/  FMUL R143, R143, R14.reuse ;  /* 0x0000000e8f8f7220 */ /* 0x080fe20000400000 */
[----:B------:R-:W-:Y:S01]  /*6bb0*/  F2FP.SATFINITE.E5M2.F32.PACK_AB_MERGE_C R149, RZ, R149, RZ ;  /* 0x00000095ff95723e */ /* 0x000fe200048060ff */
[----:B------:R-:W-:Y:S01]  /*6bc0*/  @!P4 STG.E.U8 desc[UR18][R20.64], R151 ;  /* 0x000000971400c986 */ /* 0x000fe2000c101112 */
[----:B------:R-:W-:Y:S01]  /*6bd0*/  ISETP.LT.OR P4, PT, R6, 0x2, !P0 ;  /* 0x000000020600780c */ /* 0x000fe20004781670 */
[----:B------:R-:W-:Y:S01]  /*6be0*/  FMUL R138, R138, R14 ;  /* 0x0000000e8a8a7220 */ /* 0x000fe20000400000 */
[----:B------:R-:W-:Y:S01]  /*6bf0*/  F2FP.SATFINITE.E5M2.F32.PACK_AB_MERGE_C R25, RZ, R144, RZ ;  /* 0x00000090ff19723e */ /* 0x000fe200048060ff */
[----:B------:R0:W-:Y:S01]  /*6c00*/  @!P5 STG.E.U8 desc[UR18][R20.64+0x1], R5 ;  /* 0x000001051400d986 */ /* 0x0001e2000c101112 */
[C---:B------:R-:W-:Y:S01]  /*6c10*/  ISETP.LT.OR P5, PT, R6.reuse, 0x9, !P1 ;  /* 0x000000090600780c */ /* 0x040fe20004fa1670 */
[-C--:B------:R-:W-:Y:S01]  /*6c20*/  FMUL R141, R141, R14.reuse ;  /* 0x0000000e8d8d7220 */ /* 0x080fe20000400000 */
[----:B------:R-:W-:Y:S01]  /*6c30*/  F2FP.SATFINITE.E5M2.F32.PACK_AB_MERGE_C R147, RZ, R147, RZ ;  /* 0x00000093ff93723e */ /* 0x000fe200048060ff */
[----:B------:R-:W-:Y:S01]  /*6c40*/  @!P3 STG.E.U8 desc[UR18][R18.64], R149 ;  /* 0x000000951200b986 */ /* 0x000fe2000c101112 */
[----:B------:R-:W-:Y:S01]  /*6c50*/  ISETP.LT.OR P3, PT, R6, 0x9, !P0 ;  /* 0x000000090600780c */ /* 0x000fe20004761670 */
[-C--:B------:R-:W-:Y:S01]  /*6c60*/  FMUL R136, R136, R14.reuse ;  /* 0x0000000e88887220 */ /* 0x080fe20000400000 */
[----:B------:R-:W-:Y:S01]  /*6c70*/  F2FP.SATFINITE.E5M2.F32.PACK_AB_MERGE_C R145, RZ, R145, RZ ;  /* 0x00000091ff91723e */ /* 0x000fe200048060ff */
[-C--:B------:R-:W-:Y:S01]  /*6c80*/  FMUL R139, R139, R14.reuse ;  /* 0x0000000e8b8b7220 */ /* 0x080fe20000400000 */
[----:B------:R-:W-:Y:S01]  /*6c90*/  F2FP.SATFINITE.E5M2.F32.PACK_AB_MERGE_C R143, RZ, R143, RZ ;  /* 0x0000008fff8f723e */ /* 0x000fe200048060ff */
[----:B------:R1:W-:Y:S01]  /*6ca0*/  @!P4 STG.E.U8 desc[UR18][R18.64+0x1], R25 ;  /* 0x000001191200c986 */ /* 0x0003e2000c101112 */
[----:B------:R-:W-:Y:S01]  /*6cb0*/  ISETP.LT.OR P4, PT, R6, 0xa, !P0 ;  /* 0x0000000a0600780c */ /* 0x000fe20004781670 */
[----:B------:R-:W-:Y:S01]  /*6cc0*/  FMUL R134, R134, R14 ;  /* 0x0000000e86867220 */ /* 0x000fe20000400000 */
[----:B0-----:R-:W-:Y:S01]  /*6cd0*/  F2FP.SATFINITE.E5M2.F32.PACK_AB_MERGE_C R5, RZ, R142, RZ ;  /* 0x0000008eff05723e */ /* 0x001fe200048060ff */
[----:B------:R-:W-:Y:S01]  /*6ce0*/  @!P5 STG.E.U8 desc[UR18][R20.64+0x8], R147 ;  /* 0x000008931400d986 */ /* 0x000fe2000c101112 */
[C---:B------:R-:W-:Y:S01]  /*6cf0*/  ISETP.LT.OR P5, PT, R6.reuse, 0x11, !P1 ;  /* 0x000000110600780c */ /* 0x040fe20004fa1670 */
[-C--:B------:R-:W-:Y:S01]  /*6d00*/  FMUL R137, R137, R14.reuse ;  /* 0x0000000e89897220 */ /* 0x080fe20000400000 */
[----:B------:R-:W-:Y:S01]  /*6d10*/  F2FP.SATFINITE.E5M2.F32.PACK_AB_MERGE_C R141, RZ, R141, RZ ;  /* 0x0000008dff8d723e */ /* 0x000fe200048060ff */
[----:B------:R0:W-:Y:S01]  /*6d20*/  @!P6 STG.E.U8 desc[UR18][R20.64+0x9], R5 ;  /* 0x000009051400e986 */ /* 0x0001e2000c101112 */
[----:B------:R-:W-:Y:S01]  /*6d30*/  ISETP.LT.OR P6, PT, R6, 0x12, !P1 ;  /* 0x000000120600780c */ /* 0x000fe20004fc1670 */
[----:B------:R-:W-:Y:S01]  /*6d40*/  FMUL R132, R132, R14 ;  /* 0x0000000e84847220 */ /* 0x000fe20000400000 */
[----:B------:R-:W-:Y:S01]  /*6d50*/  F2FP.SATFINITE.E5M2.F32.PACK_AB_MERGE_C R139, RZ, R139, RZ ;  /* 0x0000008bff8b723e */ /* 0x000fe200048060ff */
[----:B------:R-:W-:Y:S01]  /*6d60*/  @!P3 STG.E.U8 desc[UR18][R18.64+0x8], R145 ;  /* 0x000008911200b986 */ /* 0x000fe2000c101112 */
[----:B-1----:R-:W-:Y:S01]  /*6d70*/  F2FP.SATFINITE.E5M2.F32.PACK_AB_MERGE_C R25, RZ, R140, RZ ;  /* 0x0000008cff19723e */ /* 0x002fe200048060ff */
[-C--:B------:R-:W-:Y:S01]  /*6d80*/  FMUL R135, R135, R14.reuse ;  /* 0x0000000e87877220 */ /* 0x080fe20000400000 */
[----:B------:R-:W-:Y:S01]  /*6d90*/  ISETP.LT.OR P3, PT, R6, 0x11, !P0 ;  /* 0x000000110600780c */ /* 0x000fe20004761670 */
[-C--:B------:R-:W-:Y:S01]  /*6da0*/  FMUL R130, R130, R14.reuse ;  /* 0x0000000e82827220 */ /* 0x080fe20000400000 */
[----:B------:R-:W-:Y:S01]  /*6db0*/  F2FP.SATFINITE.E5M2.F32.PACK_AB_MERGE_C R137, RZ, R137, RZ ;  /* 0x00000089ff89723e */ /* 0x000fe200048060ff */
[----:B------:R1:W-:Y:S01]  /*6dc0*/  @!P4 STG.E.U8 desc[UR18][R18.64+0x9], R25 ;  /* 0x000009191200c986 */ /* 0x0003e2000c101112 */
[C---:B------:R-:W-:Y:S01]  /*6dd0*/  ISETP.LT.OR P4, PT, R6.reuse, 0x12, !P0 ;  /* 0x000000120600780c */ /* 0x040fe20004781670 */
[----:B------:R-:W-:Y:S01]  /*6de0*/  FMUL R133, R133, R14 ;  /* 0x0000000e85857220 */ /* 0x000fe20000400000 */
[----:B0-----:R-:W-:Y:S01]  /*6df0*/  F2FP.SATFINITE.E5M2.F32.PACK_AB_MERGE_C R5, RZ, R138, RZ ;  /* 0x0000008aff05723e */ /* 0x001fe200048060ff */
[----:B------:R-:W-:Y:S01]  /*6e00*/  @!P5 STG.E.U8 desc[UR18][R20.64+0x10], R143 ;  /* 0x0000108f1400d986 */ /* 0x000fe2000c101112 */
[----:B------:R-:W-:Y:S01]  /*6e10*/  ISETP.LT.OR P5, PT, R6, 0x19, !P1 ;  /* 0x000000190600780c */ /* 0x000fe20004fa1670 */
[-C--:B------:R-:W-:Y:S01]  /*6e20*/  FMUL R128, R128, R14.reuse ;  /* 0x0000000e80807220 */ /* 0x080fe20000400000 */
[----:B------:R-:W-:Y:S01]  /*6e30*/  F2FP.SATFINITE.E5M2.F32.PACK_AB_MERGE_C R135, RZ, R135, RZ ;  /* 0x00000087ff87723e */ /* 0x000fe200048060ff */
[----:B------:R0:W-:Y:S01]  /*6e40*/  @!P6 STG.E.U8 desc[UR18][R20.64+0x11], R5 ;  /* 0x000011051400e986 */ /* 0x0001e2000c101112 */
[----:B------:R-:W-:Y:S01]  /*6e50*/  ISETP.LT.OR P6, PT, R6, 0x1a, !P1 ;  /* 0x0000001a0600780c */ /* 0x000fe20004fc1670 */
[-C--:B------:R-:W-:Y:S01]  /*6e60*/  FMUL R131, R131, R14.reuse ;  /* 0x0000000e83837220 */ /* 0x080fe20000400000 */
[----:B------:R-:W-:Y:S01]  /*6e70*/  FMUL R126, R126, R14 ;  /* 0x0000000e7e7e7220 */ /* 0x000fe20000400000 */
[----:B-1----:R-:W-:Y:S01]  /*6e80*/  F2FP.SATFINITE.E5M2.F32.PACK_AB_MERGE_C R25, RZ, R136, RZ ;  /* 0x00000088ff19723e */ /* 0x002fe200048060ff */
[----:B------:R-:W-:Y:S01]  /*6e90*/  @!P3 STG.E.U8 desc[UR18][R18.64+0x10], R141 ;  /* 0x0000108d1200b986 */ /* 0x000fe2000c101112 */
[C---:B------:R-:W-:Y:S01]  /*6ea0*/  ISETP.LT.OR P3, PT, R6.reuse, 0x19, !P0 ;  /* 0x000000190600780c */ /* 0x040fe20004761670 */
        /* <DEDUP_REMOVED lines=37> */
[-C--:B------:R-:W-:Y:S01]  /*7100*/  FMUL R114, R114, R14.reuse ;  /* 0x0000000e72727220 */ /* 0x080fe20000400000 */
        /* <DEDUP_REMOVED lines=81> */
[C---:B------:R-:W-:Y:S01]  /*7620*/  ISETP.LT.OR P6, PT, R6.reuse, 0x52, !P1 ;  /* 0x000000520600780c */ /* 0x040fe20004fc1670 */
        /* <DEDUP_REMOVED lines=22> */
[----:B------:R-:W-:-:S02]  /*7790*/  ISETP.LT.OR P3, PT, R6, 0x59, !P0 ;  /* 0x000000590600780c */ /* 0x000fc40004761670 */
[----:B------:R-:W-:Y:S01]  /*77a0*/  F2FP.SATFINITE.E5M2.F32.PACK_AB_MERGE_C R93, RZ, R93, RZ ;  /* 0x0000005dff5d723e */ /* 0x000fe200048060ff */
[----:B------:R1:W-:Y:S01]  /*77b0*/  @!P4 STG.E.U8 desc[UR18][R18.64+0x51], R25 ;  /* 0x000051191200c986 */ /* 0x0003e2000c101112 */
[C---:B------:R-:W-:Y:S02]  /*77c0*/  ISETP.LT.OR P4, PT, R6.reuse, 0x5a, !P0 ;  /* 0x0000005a0600780c */ /* 0x040fe40004781670 */
[----:B0-----:R-:W-:Y:S01]  /*77d0*/  F2FP.SATFINITE.E5M2.F32.PACK_AB_MERGE_C R5, RZ, R102, RZ ;  /* 0x00000066ff05723e */ /* 0x001fe200048060ff */
[----:B------:R-:W-:Y:S01]  /*77e0*/  @!P5 STG.E.U8 desc[UR18][R20.64+0x58], R107 ;  /* 0x0000586b1400d986 */ /* 0x000fe2000c101112 */
[C---:B------:R-:W-:Y:S02]  /*77f0*/  ISETP.LT.OR P5, PT, R6.reuse, 0x61, !P1 ;  /* 0x000000610600780c */ /* 0x040fe40004fa1670 */
[----:B------:R-:W-:Y:S01]  /*7800*/  F2FP.SATFINITE.E5M2.F32.PACK_AB_MERGE_C R23, RZ, R23, RZ ;  /* 0x00000017ff17723e */ /* 0x000fe200048060ff */
[----:B------:R0:W-:Y:S01]  /*7810*/  @!P6 STG.E.U8 desc[UR18][R20.64+0x59], R5 ;  /* 0x000059051400e986 */ /* 0x0001e2000c101112 */
[----:B------:R-:W-:-:S02]  /*7820*/  ISETP.LT.OR P6, PT, R6, 0x62, !P1 ;  /* 0x000000620600780c */ /* 0x000fc40004fc1670 */
[----:B------:R-:W-:Y:S01]  /*7830*/  F2FP.SATFINITE.E5M2.F32.PACK_AB_MERGE_C R89, RZ, R89, RZ ;  /* 0x00000059ff59723e */ /* 0x000fe200048060ff */
[----:B------:R-:W-:Y:S01]  /*7840*/  @!P3 STG.E.U8 desc[UR18][R18.64+0x58], R105 ;  /* 0x000058691200b986 */ /* 0x000fe2000c101112 */
[----:B-1----:R-:W-:Y:S02]  /*7850*/  F2FP.SATFINITE.E5M2.F32.PACK_AB_MERGE_C R25, RZ, R100, RZ ;  /* 0x00000064ff19723e */ /* 0x002fe400048060ff */
[C---:B------:R-:W-:Y:S02]  /*7860*/  ISETP.LT.OR P3, PT, R6.reuse, 0x61, !P0 ;  /* 0x000000610600780c */ /* 0x040fe40004761670 */
[----:B------:R-:W-:Y:S01]  /*7870*/  F2FP.SATFINITE.E5M2.F32.PACK_AB_MERGE_C R27, RZ, R88, RZ ;  /* 0x00000058ff1b723e */ /* 0x000fe200048060ff */
[----:B------:R1:W-:Y:S01]  /*7880*/  @!P4 STG.E.U8 desc[UR18][R18.64+0x59], R25 ;  /* 0x000059191200c986 */ /* 0x0003e2000c101112 */
[C---:B------:R-:W-:Y:S02]  /*7890*/  ISETP.LT.OR P4, PT, R6.reuse, 0x62, !P0 ;  /* 0x000000620600780c */ /* 0x040fe40004781670 */
[----:B0-----:R-:W-:Y:S01]  /*78a0*/  F2FP.SATFINITE.E5M2.F32.PACK_AB_MERGE_C R5, RZ, R98, RZ ;  /* 0x00000062ff05723e */ /* 0x001fe200048060ff */
[----:B------:R-:W-:Y:S01]  /*78b0*/  @!P5 STG.E.U8 desc[UR18][R20.64+0x60], R101 ;  /* 0x000060651400d986 */ /* 0x000fe2000c101112 */
[----:B------:R-:W-:-:S03]  /*78c0*/  ISETP.LT.OR P5, PT, R6, 0x69, !P1 ;  /* 0x000000690600780c */ /* 0x000fc60004fa1670 */
[----:B------:R0:W-:Y:S01]  /*78d0*/  @!P6 STG.E.U8 desc[UR18][R20.64+0x61], R5 ;  /* 0x000061051400e986 */ /* 0x0001e2000c101112 */
[C---:B------:R-:W-:Y:S02]  /*78e0*/  ISETP.LT.OR P6, PT, R6.reuse, 0x6a, !P1 ;  /* 0x0000006a0600780c */ /* 0x040fe40004fc1670 */
[----:B-1----:R-:W-:Y:S01]  /*78f0*/  F2FP.SATFINITE.E5M2.F32.PACK_AB_MERGE_C R25, RZ, R96, RZ ;  /* 0x00000060ff19723e */ /* 0x002fe200048060ff */
[----:B------:R-:W-:Y:S01]  /*7900*/  @!P3 STG.E.U8 desc[UR18][R18.64+0x60], R103 ;  /* 0x000060671200b986 */ /* 0x000fe2000c101112 */
[----:B------:R-:W-:-:S03]  /*7910*/  ISETP.LT.OR P3, PT, R6, 0x69, !P0 ;  /* 0x000000690600780c */ /* 0x000fc60004761670 */
        /* <DEDUP_REMOVED lines=12> */
[C---:B------:R-:W-:Y:S01]  /*79e0*/  ISETP.LT.OR P1, PT, R6.reuse, 0x7a, !P1 ;  /* 0x0000007a0600780c */ /* 0x040fe20004f21670 */
[----:B------:R2:W-:Y:S01]  /*79f0*/  @!P5 STG.E.U8 desc[UR18][R20.64+0x70], R95 ;  /* 0x0000705f1400d986 */ /* 0x0005e2000c101112 */
[C---:B------:R-:W-:Y:S02]  /*7a00*/  ISETP.LT.OR P5, PT, R6.reuse, 0x72, !P0 ;  /* 0x000000720600780c */ /* 0x040fe400047a1670 */
[----:B0-----:R-:W-:Y:S01]  /*7a10*/  F2FP.SATFINITE.E5M2.F32.PACK_AB_MERGE_C R5, RZ, R90, RZ ;  /* 0x0000005aff05723e */ /* 0x001fe200048060ff */
[----:B------:R2:W-:Y:S01]  /*7a20*/  @!P6 STG.E.U8 desc[UR18][R20.64+0x71], R91 ;  /* 0x0000715b1400e986 */ /* 0x0005e2000c101112 */
[C---:B------:R-:W-:Y:S02]  /*7a30*/  ISETP.LT.OR P6, PT, R6.reuse, 0x79, !P0 ;  /* 0x000000790600780c */ /* 0x040fe400047c1670 */
[----:B------:R-:W-:Y:S01]  /*7a40*/  ISETP.LT.OR P0, PT, R6, 0x7a, !P0 ;  /* 0x0000007a0600780c */ /* 0x000fe20004701670 */
[----:B------:R2:W-:Y:S01]  /*7a50*/  @!P3 STG.E.U8 desc[UR18][R18.64+0x70], R93 ;  /* 0x0000705d1200b986 */ /* 0x0005e2000c101112 */
[----:B-1----:R-:W-:-:S05]  /*7a60*/  F2FP.SATFINITE.E5M2.F32.PACK_AB_MERGE_C R25, RZ, R22, RZ ;  /* 0x00000016ff19723e */ /* 0x002fca00048060ff */
[----:B------:R2:W-:Y:S04]  /*7a70*/  @!P5 STG.E.U8 desc[UR18][R18.64+0x71], R5 ;  /* 0x000071051200d986 */ /* 0x0005e8000c101112 */
[----:B------:R2:W-:Y:S04]  /*7a80*/  @!P4 STG.E.U8 desc[UR18][R20.64+0x78], R23 ;  /* 0x000078171400c986 */ /* 0x0005e8000c101112 */
[----:B------:R2:W-:Y:S04]  /*7a90*/  @!P1 STG.E.U8 desc[UR18][R20.64+0x79], R25 ;  /* 0x0000791914009986 */ /* 0x0005e8000c101112 */
[----:B------:R2:W-:Y:S04]  /*7aa0*/  @!P6 STG.E.U8 desc[UR18][R18.64+0x78], R89 ;  /* 0x000078591200e986 */ /* 0x0005e8000c101112 */
[----:B------:R2:W-:Y:S02]  /*7ab0*/  @!P0 STG.E.U8 desc[UR18][R18.64+0x79], R27 ;  /* 0x0000791b12008986 */ /* 0x0005e4000c101112 */
.L_x_169:
[----:B------:R-:W-:Y:S05]  /*7ac0*/  BSYNC B0 ;  /* 0x0000000000007941 */ /* 0x000fea0003800000 */
.L_x_39:
[C---:B------:R-:W-:Y:S01]  /*7ad0*/  LEA R2, P0, R8.reuse, R2, 0x1 ;  /* 0x0000000208027211 */ /* 0x040fe200078008ff */
[----:B------:R-:W-:Y:S01]  /*7ae0*/  ULDC.64 UR6, c[0x0][0x650] ;  /* 0x0001940000067ab9 */ /* 0x000fe20000000a00 */
[----:B-----5:R-:W-:Y:S01]  /*7af0*/  IMAD.U32 R4, RZ, RZ, UR16 ;  /* 0x00000010ff047e24 */ /* 0x020fe2000f8e00ff */
[----:B0-2---:R-:W-:Y:S01]  /*7b00*/  PRMT R18, RZ, 0x7610, R18 ;  /* 0x00007610ff127816 */ /* 0x005fe20000000012 */
[----:B------:R-:W-:Y:S01]  /*7b10*/  IMAD.MOV.U32 R6, RZ, RZ, -0x1 ;  /* 0xffffffffff067424 */ /* 0x000fe200078e00ff */
[----:B------:R-:W-:Y:S01]  /*7b20*/  LEA.HI.X R3, R8, R3, R0, 0x1, P0 ;  /* 0x0000000308037211 */ /* 0x000fe200000f0c00 */
[----:B------:R0:W-:Y:S01]  /*7b30*/  SYNCS.ARRIVE.TRANS64.A1T0 RZ, [R4+UR21], RZ ;  /* 0x000000ff04ff79a7 */ /* 0x0001e20008100015 */
[----:B------:R-:W-:Y:S01]  /*7b40*/  ISETP.GE.U32.AND P0, PT, R2, UR6, PT ;  /* 0x0000000602007c0c */ /* 0x000fe2000bf06070 */
[----:B------:R-:W-:-:S03]  /*7b50*/  IMAD.MOV.U32 R5, RZ, RZ, -0x1 ;  /* 0xffffffffff057424 */ /* 0x000fc600078e00ff */
[----:B------:R-:W-:Y:S01]  /*7b60*/  ISETP.GE.U32.AND.EX P0, PT, R3, UR7, PT, P0 ;  /* 0x0000000703007c0c */ /* 0x000fe2000bf06100 */
[----:B0-----:R-:W-:-:S12]  /*7b70*/  IMAD.MOV.U32 R4, RZ, RZ, -0x1 ;  /* 0xffffffffff047424 */ /* 0x001fd800078e00ff */
[----:B------:R-:W-:Y:S05]  /*7b80*/  @P0 BRA `(.L_x_170) ;  /* 0x0000000400600947 */ /* 0x000fea0003800000 */
[----:B------:R-:W0:Y:S01]  /*7b90*/  S2R R28, SR_CTAID.X ;  /* 0x00000000001c7919 */ /* 0x000e220000002500 */
[----:B------:R-:W2:Y:S01]  /*7ba0*/  LDC.64 R22, c[0x0][0x628] ;  /* 0x00018a00ff167b82 */ /* 0x000ea20000000a00 */
[----:B------:R-:W-:Y:S01]  /*7bb0*/  ULDC UR6, c[0x0][0x150] ;  /* 0x0000540000067ab9 */ /* 0x000fe20000000800 */
[----:B-1--4-:R-:W-:Y:S01]  /*7bc0*/  IMAD.MOV.U32 R20, RZ, RZ, R2 ;  /* 0x000000ffff147224 */ /* 0x012fe200078e0002 */
[----:B------:R-:W1:Y:S01]  /*7bd0*/  S2R R30, SR_CTAID.Y ;  /* 0x00000000001e7919 */ /* 0x000e620000002600 */
[----:B------:R-:W-:-:S04]  /*7be0*/  IMAD.MOV.U32 R21, RZ, RZ, R3 ;  /* 0x000000ffff157224 */ /* 0x000fc800078e0003 */
[----:B------:R-:W4:Y:S08]  /*7bf0*/  LDC R31, c[0x0][0x144] ;  /* 0x00005100ff1f7b82 */ /* 0x000f300000000800 */
[----:B------:R-:W1:Y:S08]  /*7c00*/  LDC R6, c[0x0][0x630] ;  /* 0x00018c00ff067b82 */ /* 0x000e700000000800 */
[----:B------:R-:W1:Y:S01]  /*7c10*/  LDC.64 R26, c[0x0][0x620] ;  /* 0x00018800ff1a7b82 */ /* 0x000e620000000a00 */
[----:B--2---:R-:W-:-:S04]  /*7c20*/  ISETP.NE.U32.AND P0, PT, R22, RZ, PT ;  /* 0x000000ff1600720c */ /* 0x004fc80003f05070 */
[----:B------:R-:W-:Y:S02]  /*7c30*/  ISETP.NE.AND.EX P0, PT, R23, RZ, PT, P0 ;  /* 0x000000ff1700720c */ /* 0x000fe40003f05300 */
[----:B0-----:R-:W-:-:S05]  /*7c40*/  I2FP.F32.U32 R4, R28 ;  /* 0x0000001c00047245 */ /* 0x001fca0000201000 */
[----:B------:R-:W-:-:S04]  /*7c50*/  FMUL R4, R4, UR6 ;  /* 0x0000000604047c20 */ /* 0x000fc80008400000 */
[----:B------:R0:W2:Y:S02]  /*7c60*/  F2I.U32.TRUNC.NTZ R29, R4 ;  /* 0x00000004001d7305 */ /* 0x0000a4000020f000 */
[----:B----4-:R-:W-:Y:S05]  /*7c70*/  @!P0 BRA `(.L_x_171) ;  /* 0x0000000000288947 */ /* 0x010fea0003800000 */
[----:B------:R-:W4:Y:S02]  /*7c80*/  LDC R5, c[0x0][0x634] ;  /* 0x00018d00ff057b82 */ /* 0x000f240000000800 */
[----:B----4-:R-:W-:-:S05]  /*7c90*/  IADD3 R21, P0, R2, R5, RZ ;  /* 0x0000000502157210 */ /* 0x010fca0007f1e0ff */
[----:B---3--:R-:W-:-:S04]  /*7ca0*/  IMAD.X R25, RZ, RZ, R3, P0 ;  /* 0x000000ffff197224 */ /* 0x008fc800000e0603 */
[----:B0-----:R-:W-:-:S04]  /*7cb0*/  IMAD.WIDE.U32 R4, R25, R22, RZ ;  /* 0x0000001619047225 */ /* 0x001fc800078e00ff */
[----:B------:R-:W-:-:S04]  /*7cc0*/  IMAD.WIDE.U32 R18, P0, R21, R23, R4 ;  /* 0x0000001715127225 */ /* 0x000fc80007800004 */
[----:B------:R-:W-:-:S04]  /*7cd0*/  IMAD.WIDE.U32 R4, R21, R22, RZ ;  /* 0x0000001615047225 */ /* 0x000fc800078e00ff */
[----:B------:R-:W-:Y:S01]  /*7ce0*/  IMAD.X R21, RZ, RZ, RZ, P0 ;  /* 0x000000ffff157224 */ /* 0x000fe200000e06ff */
[----:B------:R-:W-:Y:S01]  /*7cf0*/  IADD3 RZ, P0, R5, R18, RZ ;  /* 0x0000001205ff7210 */ /* 0x000fe20007f1e0ff */
[----:B------:R-:W-:-:S04]  /*7d00*/  IMAD.MOV.U32 R20, RZ, RZ, R19 ;  /* 0x000000ffff147224 */ /* 0x000fc800078e0013 */
[----:B------:R-:W-:-:S08]  /*7d10*/  IMAD.WIDE.U32.X R20, R25, R23, R20, P0 ;  /* 0x0000001719147225 */ /* 0x000fd000000e0414 */
.L_x_171:
[-CC-:B-1-3--:R-:W-:Y:S01]  /*7d20*/  SHF.R.U64 R24, R20, R6.reuse, R21.reuse ;  /* 0x0000000614187219 */ /* 0x18afe20000001215 */
[----:B------:R-:W1:Y:S01]  /*7d30*/  LDC.64 R34, c[0x0][0x640] ;  /* 0x00019000ff227b82 */ /* 0x000e620000000a00 */
[----:B0-----:R-:W-:Y:S01]  /*7d40*/  SHF.R.U32.HI R4, RZ, R6, R21 ;  /* 0x00000006ff047219 */ /* 0x001fe20000011615 */
[----:B--2---:R-:W-:Y:S01]  /*7d50*/  IMAD.MOV R29, RZ, RZ, -R29 ;  /* 0x000000ffff1d7224 */ /* 0x004fe200078e0a1d */
[----:B------:R-:W-:Y:S01]  /*7d60*/  IADD3 R19, P0, RZ, -R24, RZ ;  /* 0x80000018ff137210 */ /* 0x000fe20007f1e0ff */
[----:B------:R-:W-:Y:S01]  /*7d70*/  ULDC UR6, c[0x0][0x154] ;  /* 0x0000550000067ab9 */ /* 0x000fe20000000800 */
[----:B------:R-:W-:Y:S02]  /*7d80*/  IMAD.MOV.U32 R21, RZ, RZ, 0x1 ;  /* 0x00000001ff157424 */ /* 0x000fe400078e00ff */
[----:B------:R-:W-:Y:S01]  /*7d90*/  IMAD R29, R31, R29, R28 ;  /* 0x0000001d1f1d7224 */ /* 0x000fe200078e021c */
[----:B------:R-:W0:Y:S01]  /*7da0*/  LDC R18, c[0x0][0x618] ;  /* 0x00018600ff127b82 */ /* 0x000e220000000800 */
[----:B------:R-:W-:-:S04]  /*7db0*/  IMAD.X R5, RZ, RZ, ~R4, P0 ;  /* 0x000000ffff057224 */ /* 0x000fc800000e0e04 */
[-C--:B------:R-:W-:Y:S02]  /*7dc0*/  IMAD R6, R5, R26.reuse, RZ ;  /* 0x0000001a05067224 */ /* 0x080fe400078e02ff */
[C---:B------:R-:W-:Y:S01]  /*7dd0*/  IMAD.WIDE.U32 R4, R19.reuse, R26, R2 ;  /* 0x0000001a13047225 */ /* 0x040fe200078e0002 */
[----:B------:R-:W2:Y:S03]  /*7de0*/  LDC R20, c[0x0][0x608] ;  /* 0x00018200ff147b82 */ /* 0x000ea60000000800 */
[----:B------:R-:W-:Y:S01]  /*7df0*/  IMAD R19, R19, R27, R6 ;  /* 0x0000001b13137224 */ /* 0x000fe200078e0206 */
[----:B------:R-:W-:-:S03]  /*7e00*/  I2FP.F32.U32 R6, R30 ;  /* 0x0000001e00067245 */ /* 0x000fc60000201000 */
[----:B------:R-:W-:Y:S01]  /*7e10*/  IMAD.IADD R5, R5, 0x1, R19 ;  /* 0x0000000105057824 */ /* 0x000fe200078e0213 */
[----:B------:R-:W3:Y:S01]  /*7e20*/  LDC R32, c[0x0][0x658] ;  /* 0x00019600ff207b82 */ /* 0x000ee20000000800 */
[----:B-1----:R-:W-:Y:S01]  /*7e30*/  ISETP.NE.U32.AND P0, PT, R34, RZ, PT ;  /* 0x000000ff2200720c */ /* 0x002fe20003f05070 */
[----:B------:R-:W-:-:S03]  /*7e40*/  IMAD.MOV.U32 R19, RZ, RZ, -0x1 ;  /* 0xffffffffff137424 */ /* 0x000fc600078e00ff */
[----:B------:R-:W-:-:S03]  /*7e50*/  ISETP.NE.AND.EX P0, PT, R35, RZ, PT, P0 ;  /* 0x000000ff2300720c */ /* 0x000fc60003f05300 */
[----:B------:R-:W1:Y:S01]  /*7e60*/  LDC R27, c[0x0][0x148] ;  /* 0x00005200ff1b7b82 */ /* 0x000e620000000800 */
[-CC-:B0-----:R-:W-:Y:S02]  /*7e70*/  SHF.R.U64 R22, R4, R18.reuse, R5.reuse ;  /* 0x0000001204167219 */ /* 0x181fe40000001205 */
[----:B------:R-:W-:Y:S01]  /*7e80*/  SHF.R.U32.HI R5, RZ, R18, R5 ;  /* 0x00000012ff057219 */ /* 0x000fe20000011605 */
[----:B------:R-:W-:-:S04]  /*7e90*/  FMUL R18, R6, UR6 ;  /* 0x0000000606127c20 */ /* 0x000fc80008400000 */
[----:B------:R-:W0:Y:S01]  /*7ea0*/  LDC R28, c[0x0][0x600] ;  /* 0x00018000ff1c7b82 */ /* 0x000e220000000800 */
[----:B------:R4:W0:Y:S01]  /*7eb0*/  F2I.U32.TRUNC.NTZ R25, R18 ;  /* 0x0000001200197305 */ /* 0x000822000020f000 */
[-CC-:B--2---:R-:W-:Y:S02]  /*7ec0*/  SHF.R.U64 R6, R22, R20.reuse, R5.reuse ;  /* 0x0000001416067219 */ /* 0x184fe40000001205 */
[----:B------:R-:W-:-:S04]  /*7ed0*/  SHF.R.U32.HI R5, RZ, R20, R5 ;  /* 0x00000014ff057219 */ /* 0x000fc80000011605 */
[----:B------:R-:W2:Y:S01]  /*7ee0*/  LDC R33, c[0x0][0x648] ;  /* 0x00019200ff217b82 */ /* 0x000ea20000000800 */
[-CC-:B---3--:R-:W-:Y:S02]  /*7ef0*/  SHF.R.U64 R26, R6, R32.reuse, R5.reuse ;  /* 0x00000020061a7219 */ /* 0x188fe40000001205 */
[-C--:B------:R-:W-:Y:S02]  /*7f00*/  SHF.L.U32 R19, R19, R32.reuse, RZ ;  /* 0x0000002013137219 */ /* 0x080fe400000006ff */
[-C--:B------:R-:W-:Y:S01]  /*7f10*/  SHF.R.U32.HI R5, RZ, R32.reuse, R5 ;  /* 0x00000020ff057219 */ /* 0x080fe20000011605 */
[----:B------:R-:W-:Y:S01]  /*7f20*/  IMAD.MOV.U32 R4, RZ, RZ, R26 ;  /* 0x000000ffff047224 */ /* 0x000fe200078e001a */
[----:B------:R-:W-:Y:S01]  /*7f30*/  SHF.L.U32 R32, R21, R32, RZ ;  /* 0x0000002015207219 */ /* 0x000fe200000006ff */
[----:B------:R-:W3:Y:S01]  /*7f40*/  LDC R36, c[0x0][0x638] ;  /* 0x00018e00ff247b82 */ /* 0x000ee20000000800 */
[----:B------:R-:W-:-:S07]  /*7f50*/  LOP3.LUT R31, RZ, R19, RZ, 0x33, !PT ;  /* 0x00000013ff1f7212 */ /* 0x000fce00078e33ff */
[----:B------:R-:W0:Y:S01]  /*7f60*/  LDC R37, c[0x0][0x610] ;  /* 0x00018400ff257b82 */ /* 0x000e220000000800 */
[----:B----4-:R-:W-:Y:S05]  /*7f70*/  @!P0 BRA `(.L_x_172) ;  /* 0x0000000000288947 */ /* 0x010fea0003800000 */
[----:B------:R-:W4:Y:S02]  /*7f80*/  LDC R21, c[0x0][0x64c] ;  /* 0x00019300ff157b82 */ /* 0x000f240000000800 */
[----:B----4-:R-:W-:-:S05]  /*7f90*/  IADD3 R21, P0, R26, R21, RZ ;  /* 0x000000151a157210 */ /* 0x010fca0007f1e0ff */
        /* <DEDUP_REMOVED lines=8> */
.L_x_172:
[----:B--2---:R-:W-:Y:S01]  /*8020*/  SHF.R.U64 R4, R4, R33, R5 ;  /* 0x0000002104047219 */ /* 0x004fe20000001205 */
[----:B0-----:R-:W-:Y:S01]  /*8030*/  VIADD R21, R28, 0xffffffff ;  /* 0xffffffff1c157836 */ /* 0x001fe20000000000 */
[----:B------:R-:W-:Y:S01]  /*8040*/  LOP3.LUT R19, R6, R31, RZ, 0xc0, !PT ;  /* 0x0000001f06137212 */ /* 0x000fe200078ec0ff */
[----:B------:R-:W-:Y:S02]  /*8050*/  IMAD.MOV R25, RZ, RZ, -R25 ;  /* 0x000000ffff197224 */ /* 0x000fe400078e0a19 */
[----:B------:R-:W-:Y:S02]  /*8060*/  IMAD.MOV R5, RZ, RZ, -R4 ;  /* 0x000000ffff057224 */ /* 0x000fe400078e0a04 */
[----:B------:R-:W-:Y:S01]  /*8070*/  IMAD R6, R32, R4, R19 ;  /* 0x0000000420067224 */ /* 0x000fe200078e0213 */
[----:B------:R-:W-:Y:S01]  /*8080*/  LOP3.LUT R19, R22, R21, RZ, 0xc0, !PT ;  /* 0x0000001516137212 */ /* 0x000fe200078ec0ff */
[----:B-1----:R-:W-:Y:S02]  /*8090*/  @P2 IMAD R29, R27, R25, R30 ;  /* 0x000000191b1d2224 */ /* 0x002fe400078e021e */
[----:B---3--:R-:W-:-:S02]  /*80a0*/  IMAD R4, R5, R36, R26 ;  /* 0x0000002405047224 */ /* 0x008fc400078e021a */
[----:B------:R-:W-:Y:S02]  /*80b0*/  IMAD R6, R6, R37, R29 ;  /* 0x0000002506067224 */ /* 0x000fe400078e021d */
[----:B------:R-:W-:Y:S02]  /*80c0*/  IMAD R19, R4, R28, R19 ;  /* 0x0000001c04137224 */ /* 0x000fe400078e0213 */
[----:B------:R-:W-:Y:S02]  /*80d0*/  IMAD.MOV.U32 R18, RZ, RZ, 0x1 ;  /* 0x00000001ff127424 */ /* 0x000fe400078e00ff */
[----:B------:R-:W-:Y:S01]  /*80e0*/  IMAD.MOV.U32 R4, RZ, RZ, R24 ;  /* 0x000000ffff047224 */ /* 0x000fe200078e0018 */
[----:B------:R-:W-:Y:S02]  /*80f0*/  SEL R5, R19, R6, !P2 ;  /* 0x0000000613057207 */ /* 0x000fe40005000000 */
[----:B------:R-:W-:-:S07]  /*8100*/  SEL R6, R6, R19, !P2 ;  /* 0x0000001306067207 */ /* 0x000fce0005000000 */
.L_x_170:
[----:B------:R-:W-:Y:S02]  /*8110*/  LOP3.LUT P0, RZ, R18, 0xff, RZ, 0xc0, !PT ;  /* 0x000000ff12ff7812 */ /* 0x000fe4000780c0ff */
[----:B------:R-:W-:-:S11]  /*8120*/  LOP3.LUT R150, R150, 0x1, RZ, 0x3c, !PT ;  /* 0x0000000196967812 */ /* 0x000fd600078e3cff */
[----:B------:R-:W-:Y:S05]  /*8130*/  @P0 BRA `(.L_x_173) ;  /* 0xffffff9400400947 */ /* 0x000fea000383ffff */
[----:B------:R-:W-:Y:S05]  /*8140*/  EXIT ;  /* 0x000000000000794d */ /* 0x000fea0003800000 */
.L_x_17:
[----:B------:R-:W-:-:S08]  /*8150*/  ISETP.NE.AND P0, PT, R18, RZ, PT ;  /* 0x000000ff1200720c */ /* 0x000fd00003f05270 */
[----:B--23-5:R-:W0:-:S00]  /*8160*/  USETMAXREG.DEALLOC.CTAPOOL 0x28 ;  /* 0x00000028000079c8 */ /* 0x02ce0000080e0500 */
[----:B------:R-:W-:Y:S05]  /*8170*/  @P0 EXIT ;  /* 0x000000000000094d */ /* 0x000fea0003800000 */
[----:B0-----:R-:W-:Y:S01]  /*8180*/  LOP3.LUT P0, RZ, R20, 0xff, RZ, 0xc0, !PT ;  /* 0x000000ff14ff7812 */ /* 0x001fe2000780c0ff */
[----:B------:R-:W-:Y:S02]  /*8190*/  IMAD.MOV.U32 R12, RZ, RZ, 0x1 ;  /* 0x00000001ff0c7424 */ /* 0x000fe400078e00ff */
[----:B------:R-:W-:-:S10]  /*81a0*/  IMAD.MOV.U32 R15, RZ, RZ, RZ ;  /* 0x000000ffff0f7224 */ /* 0x000fd400078e00ff */
[----:B------:R-:W-:Y:S05]  /*81b0*/  @!P0 BRA `(.L_x_174) ;  /* 0x0000000c00608947 */ /* 0x000fea0003800000 */
[----:B------:R-:W0:Y:S01]  /*81c0*/  S2UR UR9, SR_CgaCtaId ;  /* 0x00000000000979c3 */ /* 0x000e220000008800 */
[----:B------:R-:W-:Y:S01]  /*81d0*/  ULDC UR5, c[0x0][0x658] ;  /* 0x0001960000057ab9 */ /* 0x000fe20000000800 */
[----:B------:R-:W-:Y:S01]  /*81e0*/  UMOV UR10, 0xffffffff ;  /* 0xffffffff000a7882 */ /* 0x000fe20000000000 */
[----:B------:R-:W-:Y:S01]  /*81f0*/  UMOV UR11, 0x1 ;  /* 0x00000001000b7882 */ /* 0x000fe20000000000 */
[----:B------:R-:W-:Y:S01]  /*8200*/  USHF.L.U32 UR10, UR10, UR5, URZ ;  /* 0x000000050a0a7299 */ /* 0x000fe2000800063f */
[----:B------:R-:W-:Y:S01]  /*8210*/  LOP3.LUT P0, RZ, R11, 0x1f, RZ, 0xc0, !PT ;  /* 0x0000001f0bff7812 */ /* 0x000fe2000780c0ff */
[----:B------:R-:W-:Y:S01]  /*8220*/  BSSY B0, `(.L_x_174) ;  /* 0x00000d1000007945 */ /* 0x000fe20003800000 */
[C---:B------:R-:W-:Y:S01]  /*8230*/  ISETP.NE.AND P3, PT, R10.reuse, RZ, PT ;  /* 0x000000ff0a00720c */ /* 0x040fe20003f65270 */
[----:B------:R-:W-:Y:S01]  /*8240*/  ULOP3.LUT UR14, URZ, UR10, URZ, 0x33, !UPT ;  /* 0x0000000a3f0e7292 */ /* 0x000fe2000f8e333f */
[----:B------:R-:W-:Y:S01]  /*8250*/  ISETP.NE.OR P0, PT, R10, RZ, !P0 ;  /* 0x000000ff0a00720c */ /* 0x000fe20004705670 */
[----:B------:R-:W-:Y:S01]  /*8260*/  IMAD.MOV.U32 R14, RZ, RZ, 0x1 ;  /* 0x00000001ff0e7424 */ /* 0x000fe200078e00ff */
[----:B------:R-:W-:Y:S01]  /*8270*/  LOP3.LUT R13, R7, 0x2, RZ, 0xfc, !PT ;  /* 0x00000002070d7812 */ /* 0x000fe200078efcff */
[----:B------:R-:W-:Y:S01]  /*8280*/  IMAD.MOV.U32 R12, RZ, RZ, 0x1 ;  /* 0x00000001ff0c7424 */ /* 0x000fe200078e00ff */
[----:B------:R-:W-:Y:S01]  /*8290*/  ULDC UR4, c[0x0][0x600] ;  /* 0x0001800000047ab9 */ /* 0x000fe20000000800 */
[----:B------:R-:W-:Y:S01]  /*82a0*/  IMAD.MOV.U32 R15, RZ, RZ, RZ ;  /* 0x000000ffff0f7224 */ /* 0x000fe200078e00ff */
[----:B------:R-:W-:Y:S01]  /*82b0*/  UMOV UR15, 0x5 ;  /* 0x00000005000f7882 */ /* 0x000fe20000000000 */
[----:B------:R-:W-:-:S02]  /*82c0*/  UIADD3 UR25, UR13, 0x1, URZ ;  /* 0x000000010d197890 */ /* 0x000fc4000fffe03f */
[----:B------:R-:W-:Y:S02]  /*82d0*/  UIADD3 UR4, UR4, -0x1, URZ ;  /* 0xffffffff04047890 */ /* 0x000fe4000fffe03f */
[----:B------:R-:W-:Y:S01]  /*82e0*/  USHF.L.U32 UR5, UR11, UR5, URZ ;  /* 0x000000050b057299 */ /* 0x000fe2000800063f */
[----:B------:R-:W-:Y:S01]  /*82f0*/  ULDC.64 UR26, c[0x0][0x198] ;  /* 0x00006600001a7ab9 */ /* 0x000fe20000000a00 */
[----:B0-----:R-:W-:Y:S02]  /*8300*/  ULOP3.LUT UR8, UR9, 0x1, URZ, 0xc0, !UPT ;  /* 0x0000000109087892 */ /* 0x001fe4000f8ec03f */
[----:B------:R-:W-:Y:S02]  /*8310*/  USHF.R.U32.HI UR28, URZ, 0x1, UR9 ;  /* 0x000000013f1c7899 */ /* 0x000fe40008011609 */
[----:B------:R-:W-:Y:S02]  /*8320*/  USHF.L.U32 UR6, UR9, 0x6, URZ ;  /* 0x0000000609067899 */ /* 0x000fe4000800063f */
[----:B------:R-:W-:-:S02]  /*8330*/  USHF.L.U32 UR7, UR9, 0xc, URZ ;  /* 0x0000000c09077899 */ /* 0x000fc4000800063f */
[----:B------:R-:W-:Y:S02]  /*8340*/  ULOP3.LUT UR9, UR9, 0xfffffffe, URZ, 0xc0, !UPT ;  /* 0xfffffffe09097892 */ /* 0x000fe4000f8ec03f */
[----:B------:R-:W-:Y:S02]  /*8350*/  UISETP.GT.U32.AND UP0, UPT, UR8, 0xffff, UPT ;  /* 0x0000ffff0800788c */ /* 0x000fe4000bf04070 */
[----:B------:R-:W-:Y:S02]  /*8360*/  USHF.L.U32 UR10, UR11, UR9, URZ ;  /* 0x000000090b0a7299 */ /* 0x000fe4000800063f */
[----:B------:R-:W-:Y:S02]  /*8370*/  ULOP3.LUT UR9, UR9, 0x1, URZ, 0xfc, !UPT ;  /* 0x0000000109097892 */ /* 0x000fe4000f8efc3f */
[----:B------:R-:W-:Y:S02]  /*8380*/  USEL UR8, UR8, 0xffff, !UP0 ;  /* 0x0000ffff08087887 */ /* 0x000fe4000c000000 */
[----:B------:R-:W-:-:S02]  /*8390*/  USHF.L.U32 UR9, UR11, UR9, URZ ;  /* 0x000000090b097299 */ /* 0x000fc4000800063f */
[----:B------:R-:W-:Y:S02]  /*83a0*/  ULOP3.LUT UR8, UR8, 0xffff, URZ, 0xc0, !UPT ;  /* 0x0000ffff08087892 */ /* 0x000fe4000f8ec03f */
[----:B------:R-:W-:Y:S02]  /*83b0*/  ULOP3.LUT UR6, UR6, 0x40, URZ, 0xc0, !UPT ;  /* 0x0000004006067892 */ /* 0x000fe4000f8ec03f */
[----:B------:R-:W-:Y:S02]  /*83c0*/  ULOP3.LUT UR7, UR7, 0x1000, URZ, 0xc0, !UPT ;  /* 0x0000100007077892 */ /* 0x000fe4000f8ec03f */
[----:B------:R-:W-:Y:S02]  /*83d0*/  ULOP3.LUT UR20, UR10, UR9, URZ, 0xfc, !UPT ;  /* 0x000000090a147292 */ /* 0x000fe4000f8efc3f */
[----:B------:R-:W-:-:S12]  /*83e0*/  USHF.L.U32 UR15, UR15, UR8, URZ ;  /* 0x000000080f0f7299 */ /* 0x000fd8000800063f */
.L_x_186:
[----:B------:R-:W-:-:S03]  /*83f0*/  UMOV UR8, 0xffffffff ;  /* 0xffffffff00087882 */ /* 0x000fc60000000000 */
[----:B------:R-:W-:Y:S05]  /*8400*/  BRA.DIV UR8, `(.L_x_175) ;  /* 0x0000001208107947 */ /* 0x000fea000b800000 */
[----:B------:R-:W-:-:S13]  /*8410*/  ELECT P1, URZ, PT ;  /* 0x00000000003f782f */ /* 0x000fda0003820000 */
.L_x_200:
[----:B------:R-:W0:Y:S01]  /*8420*/  LDC R10, c[0x0][0x28c] ;  /* 0x0000a300ff0a7b82 */ /* 0x000e220000000800 */
[----:B------:R-:W-:Y:S01]  /*8430*/  BSSY B1, `(.L_x_176) ;  /* 0x000003c000017945 */ /* 0x000fe20003800000 */
[----:B0-----:R-:W-:-:S13]  /*8440*/  ISETP.LT.OR P1, PT, R10, 0x1, !P1 ;  /* 0x000000010a00780c */ /* 0x001fda0004f21670 */
[----:B------:R-:W-:Y:S05]  /*8450*/  @P1 BRA `(.L_x_177) ;  /* 0x0000000000e41947 */ /* 0x000fea0003800000 */
[----:B------:R-:W-:Y:S01]  /*8460*/  LEA R10, R6, UR28, 0x1 ;  /* 0x0000001c060a7c11 */ /* 0x000fe2000f8e08ff */
[----:B------:R-:W-:Y:S01]  /*8470*/  IMAD.MOV.U32 R18, RZ, RZ, RZ ;  /* 0x000000ffff127224 */ /* 0x000fe200078e00ff */
[----:B------:R-:W-:Y:S01]  /*8480*/  LEA R16, R5, UR6, 0x7 ;  /* 0x0000000605107c11 */ /* 0x000fe2000f8e38ff */
[----:B------:R-:W-:Y:S02]  /*8490*/  IMAD.U32 R20, RZ, RZ, UR25 ;  /* 0x00000019ff147e24 */ /* 0x000fe4000f8e00ff */
[----:B------:R-:W-:Y:S02]  /*84a0*/  IMAD.MOV.U32 R5, RZ, RZ, R12 ;  /* 0x000000ffff057224 */ /* 0x000fe400078e000c */
[----:B------:R-:W-:Y:S02]  /*84b0*/  IMAD.MOV.U32 R6, RZ, RZ, R15 ;  /* 0x000000ffff067224 */ /* 0x000fe400078e000f */
[----:B------:R-:W-:-:S07]  /*84c0*/  IMAD.SHL.U32 R17, R10, 0x20, RZ ;  /* 0x000000200a117824 */ /* 0x000fce00078e00ff */
.L_x_181:
[----:B------:R-:W0:Y:S01]  /*84d0*/  S2R R11, SR_CgaCtaId ;  /* 0x00000000000b7919 */ /* 0x000e220000008800 */
[----:B------:R-:W-:-:S04]  /*84e0*/  MOV R10, 0x400 ;  /* 0x00000400000a7802 */ /* 0x000fc80000000f00 */
[----:B0-----:R-:W-:Y:S02]  /*84f0*/  LEA R21, R11, R10, 0x18 ;  /* 0x0000000a0b157211 */ /* 0x001fe400078ec0ff */
[----:B------:R-:W-:Y:S01]  /*8500*/  SHF.L.U32 R10, R5, 0x1f, RZ ;  /* 0x0000001f050a7819 */ /* 0x000fe200000006ff */
[----:B------:R-:W0:Y:S02]  /*8510*/  @!P3 LDC R11, c[0x0][0x500] ;  /* 0x00014000ff0bbb82 */ /* 0x000e240000000800 */
[----:B------:R-:W-:-:S04]  /*8520*/  IMAD R19, R6, 0x8, R21 ;  /* 0x0000000806137824 */ /* 0x000fc800078e0215 */
[----:B------:R-:W1:Y:S02]  /*8530*/  SYNCS.PHASECHK.TRANS64.TRYWAIT P1, [R19+URZ+0x28], R10 ;  /* 0x0000280a130075a7 */ /* 0x000e64000802017f */
[----:B-1----:R-:W-:Y:S05]  /*8540*/  @!P1 BRA `(.L_x_178) ;  /* 0x0000000c00e09947 */ /* 0x002fea0003800000 */
.L_x_201:
[----:B-1----:R-:W-:Y:S01]  /*8550*/  PRMT R10, R13, 0x9910, RZ ;  /* 0x000099100d0a7816 */ /* 0x002fe200000000ff */
[----:B0-----:R0:W-:Y:S03]  /*8560*/  @!P3 SYNCS.ARRIVE.TRANS64 RZ, [R19+URZ], R11 ;  /* 0x0000000b13ffb9a7 */ /* 0x0011e6000800003f */
[----:B------:R-:W-:-:S13]  /*8570*/  ISETP.NE.AND P1, PT, R10, 0x2, PT ;  /* 0x000000020a00780c */ /* 0x000fda0003f25270 */
[----:B0-----:R-:W-:Y:S05]  /*8580*/  @P1 BRA `(.L_x_179) ;  /* 0x0000000000041947 */ /* 0x001fea0003800000 */
[----:B------:R-:W-:Y:S01]  /*8590*/  BPT.TRAP 0x1 ;  /* 0x000000040000795c */ /* 0x000fe20000300000 */
.L_x_179:
[----:B------:R-:W-:Y:S05]  /*85a0*/  @P0 BRA `(.L_x_180) ;  /* 0x0000000000040947 */ /* 0x000fea0003800000 */
[----:B------:R-:W-:Y:S01]  /*85b0*/  BPT.TRAP 0x1 ;  /* 0x000000040000795c */ /* 0x000fe20000300000 */
.L_x_180:
[----:B------:R-:W-:Y:S01]  /*85c0*/  LEA R10, R6, UR28, 0x1 ;  /* 0x0000001c060a7c11 */ /* 0x000fe2000f8e08ff */
[----:B------:R-:W-:Y:S01]  /*85d0*/  VIADD R20, R20, 0xffffffff ;  /* 0xffffffff14147836 */ /* 0x000fe20000000000 */
[----:B------:R-:W-:Y:S01]  /*85e0*/  R2UR UR11, R6 ;  /* 0x00000000060b72ca */ /* 0x000fe200000e0000 */
[----:B------:R-:W-:Y:S01]  /*85f0*/  UIADD3 UR16, UP0, UR26, 0xf0, URZ ;  /* 0x000000f01a107890 */ /* 0x000fe2000ff1e03f */
[----:B------:R-:W-:Y:S01]  /*8600*/  R2UR UR22, R21 ;  /* 0x00000000151672ca */ /* 0x000fe200000e0000 */
[----:B------:R-:W-:Y:S01]  /*8610*/  IMAD.U32 R10, R10, 0x800, R21 ;  /* 0x000008000a0a7824 */ /* 0x000fe200078e0015 */
[----:B------:R-:W-:Y:S01]  /*8620*/  R2UR UR23, R17 ;  /* 0x00000000111772ca */ /* 0x000fe200000e0000 */
[----:B------:R-:W-:Y:S01]  /*8630*/  UIADD3 UR30, UP1, UR26, 0x1f0, URZ ;  /* 0x000001f01a1e7890 */ /* 0x000fe2000ff3e03f */
[----:B------:R-:W-:Y:S01]  /*8640*/  R2UR UR9, R19 ;  /* 0x00000000130972ca */ /* 0x000fe200000e0000 */
[----:B------:R-:W-:Y:S01]  /*8650*/  UIADD3.X UR17, URZ, UR27, URZ, UP0, !UPT ;  /* 0x0000001b3f117290 */ /* 0x000fe200087fe43f */
[----:B------:R-:W-:Y:S01]  /*8660*/  R2UR UR8, R10 ;  /* 0x000000000a0872ca */ /* 0x000fe200000e0000 */
[----:B------:R-:W-:Y:S01]  /*8670*/  UPRMT UR21, URZ, 0x5410, UR15 ;  /* 0x000054103f157896 */ /* 0x000fe2000800000f */
[----:B------:R-:W-:Y:S01]  /*8680*/  R2UR UR10, R18 ;  /* 0x00000000120a72ca */ /* 0x000fe200000e0000 */
[----:B------:R-:W-:Y:S01]  /*8690*/  VIADD R6, R6, 0x1 ;  /* 0x0000000106067836 */ /* 0x000fe20000000000 */
[----:B------:R-:W-:Y:S01]  /*86a0*/  R2UR UR12, R4 ;  /* 0x00000000040c72ca */ /* 0x000fe200000e0000 */
[----:B------:R-:W-:Y:S01]  /*86b0*/  ULEA UR11, UR11, UR7, 0xd ;  /* 0x000000070b0b7291 */ /* 0x000fe2000f8e683f */
[----:B------:R-:W-:Y:S01]  /*86c0*/  R2UR UR24, R16 ;  /* 0x00000000101872ca */ /* 0x000fe200000e0000 */
[----:B------:R-:W-:Y:S01]  /*86d0*/  UPRMT UR29, URZ, 0x5410, UR20 ;  /* 0x000054103f1d7896 */ /* 0x000fe20008000014 */
[----:B------:R-:W-:Y:S01]  /*86e0*/  ISETP.GT.AND P4, PT, R20, 0x1, PT ;  /* 0x000000011400780c */ /* 0x000fe20003f84270 */
[----:B------:R-:W-:Y:S01]  /*86f0*/  UIADD3 UR22, UR22, 0x5180, UR11 ;  /* 0x0000518016167890 */ /* 0x000fe2000fffe00b */
[----:B------:R-:W-:Y:S01]  /*8700*/  ISETP.NE.AND P1, PT, R6, 0x5, PT ;  /* 0x000000050600780c */ /* 0x000fe20003f25270 */
[----:B------:R-:W-:Y:S01]  /*8710*/  UIADD3.X UR31, URZ, UR27, URZ, UP1, !UPT ;  /* 0x0000001b3f1f7290 */ /* 0x000fe20008ffe43f */
[----:B------:R-:W-:Y:S01]  /*8720*/  VIADD R18, R18, 0x40 ;  /* 0x0000004012127836 */ /* 0x000fe20000000000 */
[----:B------:R-:W-:Y:S01]  /*8730*/  UIADD3 UR8, UR8, 0x180, URZ ;  /* 0x0000018008087890 */ /* 0x000fe2000fffe03f */
[----:B------:R-:W-:Y:S01]  /*8740*/  SEL R10, RZ, 0x1, P1 ;  /* 0x00000001ff0a7807 */ /* 0x000fe20000800000 */
[----:B------:R-:W-:Y:S01]  /*8750*/  UMOV UR18, 0x0 ;  /* 0x0000000000127882 */ /* 0x000fe20000000000 */
[----:B------:R-:W-:Y:S01]  /*8760*/  UMOV UR19, 0x10000000 ;  /* 0x1000000000137882 */ /* 0x000fe20000000000 */
[----:B------:R-:W-:Y:S01]  /*8770*/  UMOV UR11, UR23 ;  /* 0x00000017000b7c82 */ /* 0x000fe20008000000 */
[----:B------:R-:W-:-:S02]  /*8780*/  LOP3.LUT R5, R5, R10, RZ, 0x3c, !PT ;  /* 0x0000000a05057212 */ /* 0x000fc400078e3cff */
[----:B------:R-:W-:Y:S02]  /*8790*/  SEL R6, R6, RZ, P1 ;  /* 0x000000ff06067207 */ /* 0x000fe40000800000 */
[----:B------:R0:W-:Y:S02]  /*87a0*/  UTMALDG.3D.MULTICAST [UR8], [UR16], UR21, desc[UR18] ;  /* 0x00001208100073b4 */ /* 0x0001e40008011815 */
[----:B0-----:R-:W-:Y:S01]  /*87b0*/  UMOV UR8, UR22 ;  /* 0x0000001600087c82 */ /* 0x001fe20008000000 */
[----:B------:R-:W-:Y:S02]  /*87c0*/  UMOV UR11, UR24 ;  /* 0x00000018000b7c82 */ /* 0x000fe40008000000 */
[----:B------:R0:W-:Y:S02]  /*87d0*/  UTMALDG.3D.MULTICAST [UR8], [UR30], UR29, desc[UR18] ;  /* 0x000012081e0073b4 */ /* 0x0001e4000801181d */
[----:B0-----:R-:W-:Y:S05]  /*87e0*/  @P4 BRA `(.L_x_181) ;  /* 0xfffffffc00384947 */ /* 0x001fea000383ffff */
.L_x_177:
[----:B------:R-:W-:Y:S05]  /*87f0*/  BSYNC B1 ;  /* 0x0000000000017941 */ /* 0x000fea0003800000 */
.L_x_176:
[----:B------:R-:W-:Y:S01]  /*8800*/  LOP3.LUT P5, RZ, R14, 0xff, RZ, 0xc0, !PT ;  /* 0x000000ff0eff7812 */ /* 0x000fe200078ac0ff */
[----:B------:R-:W-:Y:S01]  /*8810*/  VIADD R6, R15, UR13 ;  /* 0x0000000d0f067c36 */ /* 0x000fe20008000000 */
[----:B------:R-:W-:Y:S01]  /*8820*/  ULDC.64 UR8, c[0x0][0x650] ;  /* 0x0001940000087ab9 */ /* 0x000fe20000000a00 */
[----:B------:R-:W-:Y:S01]  /*8830*/  IMAD.U32 R11, RZ, RZ, UR13 ;  /* 0x0000000dff0b7e24 */ /* 0x000fe2000f8e00ff */
[----:B------:R-:W-:Y:S01]  /*8840*/  UISETP.GE.U32.AND UP0, UPT, UR13, 0x5, UPT ;  /* 0x000000050d00788c */ /* 0x000fe2000bf06070 */
[----:B------:R-:W-:Y:S01]  /*8850*/  BSSY B1, `(.L_x_182) ;  /* 0x000006b000017945 */ /* 0x000fe20003800000 */
[----:B------:R-:W-:Y:S02]  /*8860*/  ISETP.GT.U32.AND P1, PT, R6, 0x4, PT ;  /* 0x000000040600780c */ /* 0x000fe40003f24070 */
[----:B------:R-:W-:Y:S02]  /*8870*/  PRMT R14, RZ, 0x7610, R14 ;  /* 0x00007610ff0e7816 */ /* 0x000fe4000000000e */
[----:B------:R-:W-:-:S02]  /*8880*/  ISETP.LT.U32.AND P1, PT, R11, 0x5, P1 ;  /* 0x000000050b00780c */ /* 0x000fc40000f21070 */
[----:B------:R-:W-:Y:S01]  /*8890*/  PLOP3.LUT P4, PT, PT, PT, UP0, 0x80, 0x0 ;  /* 0x000000000000781c */ /* 0x000fe20003f8f008 */
[----:B------:R-:W0:Y:S01]  /*88a0*/  @P5 S2R R5, SR_CgaCtaId ;  /* 0x0000000000055919 */ /* 0x000e220000008800 */
[----:B------:R-:W-:-:S04]  /*88b0*/  @P5 MOV R4, 0x400 ;  /* 0x0000040000045802 */ /* 0x000fc80000000f00 */
[----:B0-----:R-:W-:Y:S01]  /*88c0*/  @P5 LEA R10, R5, R4, 0x18 ;  /* 0x00000004050a5211 */ /* 0x001fe200078ec0ff */
[----:B------:R-:W-:-:S03]  /*88d0*/  IMAD.WIDE.U32 R4, R6, -0x33333333, RZ ;  /* 0xcccccccd06047825 */ /* 0x000fc600078e00ff */
[----:B------:R0:W-:Y:S01]  /*88e0*/  @P5 SYNCS.ARRIVE.TRANS64.A1T0 RZ, [R10+URZ+0x88], RZ ;  /* 0x000088ff0aff59a7 */ /* 0x0001e2000810003f */
[----:B------:R-:W-:Y:S01]  /*88f0*/  IADD3 R2, P5, R2, R8, RZ ;  /* 0x0000000802027210 */ /* 0x000fe20007fbe0ff */
[----:B------:R-:W-:Y:S01]  /*8900*/  IMAD.MOV.U32 R4, RZ, RZ, -0x1 ;  /* 0xffffffffff047424 */ /* 0x000fe200078e00ff */
[----:B------:R-:W-:Y:S02]  /*8910*/  SHF.R.U32.HI R11, RZ, 0x2, R5 ;  /* 0x00000002ff0b7819 */ /* 0x000fe40000011605 */
[----:B------:R-:W-:Y:S01]  /*8920*/  SEL R5, RZ, 0x1, !P1 ;  /* 0x00000001ff057807 */ /* 0x000fe20004800000 */
[----:B------:R-:W-:Y:S01]  /*8930*/  IMAD.X R3, R3, 0x1, R0, P5 ;  /* 0x0000000103037824 */ /* 0x000fe200028e0600 */
[----:B------:R-:W-:Y:S01]  /*8940*/  ISETP.GE.U32.AND P1, PT, R2, UR8, PT ;  /* 0x0000000802007c0c */ /* 0x000fe2000bf26070 */
[----:B------:R-:W-:Y:S01]  /*8950*/  IMAD R15, R11, -0x5, R6 ;  /* 0xfffffffb0b0f7824 */ /* 0x000fe200078e0206 */
[----:B------:R-:W-:Y:S01]  /*8960*/  LOP3.LUT R12, R12, R5, RZ, 0x3c, !PT ;  /* 0x000000050c0c7212 */ /* 0x000fe200078e3cff */
[----:B------:R-:W-:Y:S01]  /*8970*/  IMAD.MOV.U32 R6, RZ, RZ, -0x1 ;  /* 0xffffffffff067424 */ /* 0x000fe200078e00ff */
[----:B------:R-:W-:Y:S01]  /*8980*/  ISETP.GE.U32.AND.EX P1, PT, R3, UR9, PT, P1 ;  /* 0x0000000903007c0c */ /* 0x000fe2000bf26110 */
[----:B------:R-:W-:Y:S01]  /*8990*/  IMAD.MOV.U32 R5, RZ, RZ, -0x1 ;  /* 0xffffffffff057424 */ /* 0x000fe200078e00ff */
[----:B------:R-:W-:-:S02]  /*89a0*/  @P4 LOP3.LUT R12, R12, 0x1, R11, 0x78, !PT ;  /* 0x000000010c0c4812 */ /* 0x000fc400078e780b */
[----:B0-----:R-:W-:-:S09]  /*89b0*/  PRMT R10, RZ, 0x7610, R10 ;  /* 0x00007610ff0a7816 */ /* 0x001fd2000000000a */
[----:B------:R-:W-:Y:S05]  /*89c0*/  @P1 BRA `(.L_x_183) ;  /* 0x00000004004c1947 */ /* 0x000fea0003800000 */
[----:B------:R-:W0:Y:S01]  /*89d0*/  S2R R17, SR_CTAID.X ;  /* 0x0000000000117919 */ /* 0x000e220000002500 */
[----:B------:R-:W-:Y:S01]  /*89e0*/  ULDC.64 UR8, c[0x0][0x628] ;  /* 0x00018a0000087ab9 */ /* 0x000fe20000000a00 */
[----:B------:R-:W1:Y:S01]  /*89f0*/  LDC R18, c[0x0][0x144] ;  /* 0x00005100ff127b82 */ /* 0x000e620000000800 */
[----:B------:R-:W-:Y:S01]  /*8a00*/  ISETP.NE.U32.AND P1, PT, RZ, UR8, PT ;  /* 0x00000008ff007c0c */ /* 0x000fe2000bf25070 */
[----:B------:R-:W2:Y:S01]  /*8a10*/  S2R R6, SR_CTAID.Y ;  /* 0x0000000000067919 */ /* 0x000ea20000002600 */
[----:B------:R-:W-:Y:S01]  /*8a20*/  ULDC UR10, c[0x0][0x150] ;  /* 0x00005400000a7ab9 */ /* 0x000fe20000000800 */
[----:B------:R-:W-:Y:S01]  /*8a30*/  ULDC UR11, c[0x0][0x630] ;  /* 0x00018c00000b7ab9 */ /* 0x000fe20000000800 */
[----:B------:R-:W-:Y:S01]  /*8a40*/  ISETP.NE.AND.EX P1, PT, RZ, UR9, PT, P1 ;  /* 0x00000009ff007c0c */ /* 0x000fe2000bf25310 */
[----:B------:R-:W-:Y:S01]  /*8a50*/  IMAD.MOV.U32 R4, RZ, RZ, R2 ;  /* 0x000000ffff047224 */ /* 0x000fe200078e0002 */
[----:B0-----:R-:W-:-:S05]  /*8a60*/  I2FP.F32.U32 R5, R17 ;  /* 0x0000001100057245 */ /* 0x001fca0000201000 */
[----:B------:R-:W-:Y:S01]  /*8a70*/  FMUL R20, R5, UR10 ;  /* 0x0000000a05147c20 */ /* 0x000fe20008400000 */
[----:B------:R-:W-:-:S05]  /*8a80*/  IMAD.MOV.U32 R5, RZ, RZ, R3 ;  /* 0x000000ffff057224 */ /* 0x000fca00078e0003 */
[----:B--2---:R-:W-:Y:S05]  /*8a90*/  @!P1 BRA `(.L_x_184) ;  /* 0x0000000000289947 */ /* 0x004fea0003800000 */
[----:B------:R-:W-:Y:S02]  /*8aa0*/  ULDC UR10, c[0x0][0x634] ;  /* 0x00018d00000a7ab9 */ /* 0x000fe40000000800 */
[----:B------:R-:W-:-:S05]  /*8ab0*/  IADD3 R5, P1, R2, UR10, RZ ;  /* 0x0000000a02057c10 */ /* 0x000fca000ff3e0ff */
[----:B------:R-:W-:-:S04]  /*8ac0*/  IMAD.X R19, RZ, RZ, R3, P1 ;  /* 0x000000ffff137224 */ /* 0x000fc800008e0603 */
[----:B------:R-:W-:-:S04]  /*8ad0*/  IMAD.WIDE.U32 R10, R19, UR8, RZ ;  /* 0x00000008130a7c25 */ /* 0x000fc8000f8e00ff */
[----:B------:R-:W-:-:S04]  /*8ae0*/  IMAD.WIDE.U32 R10, P1, R5, UR9, R10 ;  /* 0x00000009050a7c25 */ /* 0x000fc8000f82000a */
[----:B------:R-:W-:-:S04]  /*8af0*/  IMAD.WIDE.U32 R4, R5, UR8, RZ ;  /* 0x0000000805047c25 */ /* 0x000fc8000f8e00ff */
[----:B------:R-:W-:Y:S01]  /*8b00*/  IMAD.MOV.U32 R4, RZ, RZ, R11 ;  /* 0x000000ffff047224 */ /* 0x000fe200078e000b */
[----:B------:R-:W-:Y:S01]  /*8b10*/  IADD3 RZ, P4, R5, R10, RZ ;  /* 0x0000000a05ff7210 */ /* 0x000fe20007f9e0ff */
[----:B------:R-:W-:-:S04]  /*8b20*/  IMAD.X R5, RZ, RZ, RZ, P1 ;  /* 0x000000ffff057224 */ /* 0x000fc800008e06ff */
[----:B------:R-:W-:-:S08]  /*8b30*/  IMAD.WIDE.U32.X R4, R19, UR9, R4, P4 ;  /* 0x0000000913047c25 */ /* 0x000fd0000a0e0404 */
.L_x_184:
[--C-:B------:R-:W-:Y:S01]  /*8b40*/  SHF.R.U64 R16, R4, UR11, R5.reuse ;  /* 0x0000000b04107c19 */ /* 0x100fe20008001205 */
[----:B------:R-:W0:Y:S01]  /*8b50*/  F2I.U32.TRUNC.NTZ R20, R20 ;  /* 0x0000001400147305 */ /* 0x000e22000020f000 */
[----:B------:R-:W-:Y:S01]  /*8b60*/  SHF.R.U32.HI R4, RZ, UR11, R5 ;  /* 0x0000000bff047c19 */ /* 0x000fe20008011605 */
[----:B------:R-:W-:Y:S01]  /*8b70*/  ULDC.64 UR8, c[0x0][0x620] ;  /* 0x0001880000087ab9 */ /* 0x000fe20000000a00 */
[----:B------:R-:W-:Y:S01]  /*8b80*/  IADD3 R11, P1, RZ, -R16, RZ ;  /* 0x80000010ff0b7210 */ /* 0x000fe20007f3e0ff */
[----:B------:R-:W-:Y:S01]  /*8b90*/  ULDC.64 UR10, c[0x0][0x640] ;  /* 0x00019000000a7ab9 */ /* 0x000fe20000000a00 */
[----:B------:R-:W2:Y:S03]  /*8ba0*/  LDC R21, c[0x0][0x148] ;  /* 0x00005200ff157b82 */ /* 0x000ea60000000800 */
[----:B------:R-:W-:Y:S01]  /*8bb0*/  IMAD.X R4, RZ, RZ, ~R4, P1 ;  /* 0x000000ffff047224 */ /* 0x000fe200008e0e04 */
[----:B------:R-:W-:-:S03]  /*8bc0*/  ISETP.NE.U32.AND P1, PT, RZ, UR10, PT ;  /* 0x0000000aff007c0c */ /* 0x000fc6000bf25070 */
[----:B------:R-:W-:Y:S01]  /*8bd0*/  IMAD R10, R4, UR8, RZ ;  /* 0x00000008040a7c24 */ /* 0x000fe2000f8e02ff */
[----:B------:R-:W-:Y:S01]  /*8be0*/  ISETP.NE.AND.EX P1, PT, RZ, UR11, PT, P1 ;  /* 0x0000000bff007c0c */ /* 0x000fe2000bf25310 */
[----:B------:R-:W-:Y:S01]  /*8bf0*/  IMAD.WIDE.U32 R4, R11, UR8, R2 ;  /* 0x000000080b047c25 */ /* 0x000fe2000f8e0002 */
[----:B------:R-:W-:-:S03]  /*8c00*/  ULDC UR8, c[0x0][0x618] ;  /* 0x0001860000087ab9 */ /* 0x000fc60000000800 */
[----:B------:R-:W-:Y:S01]  /*8c10*/  IMAD R11, R11, UR9, R10 ;  /* 0x000000090b0b7c24 */ /* 0x000fe2000f8e020a */
[----:B------:R-:W-:Y:S01]  /*8c20*/  ULDC UR9, c[0x0][0x154] ;  /* 0x0000550000097ab9 */ /* 0x000fe20000000800 */
[----:B0-----:R-:W-:Y:S02]  /*8c30*/  IMAD.MOV R10, RZ, RZ, -R20 ;  /* 0x000000ffff0a7224 */ /* 0x001fe400078e0a14 */
[----:B------:R-:W-:Y:S02]  /*8c40*/  IMAD.IADD R5, R5, 0x1, R11 ;  /* 0x0000000105057824 */ /* 0x000fe400078e020b */
[----:B-1----:R-:W-:Y:S01]  /*8c50*/  IMAD R17, R18, R10, R17 ;  /* 0x0000000a12117224 */ /* 0x002fe200078e0211 */
[----:B------:R-:W-:Y:S02]  /*8c60*/  I2FP.F32.U32 R10, R6 ;  /* 0x00000006000a7245 */ /* 0x000fe40000201000 */
[--C-:B------:R-:W-:Y:S02]  /*8c70*/  SHF.R.U64 R18, R4, UR8, R5.reuse ;  /* 0x0000000804127c19 */ /* 0x100fe40008001205 */
[----:B------:R-:W-:Y:S01]  /*8c80*/  SHF.R.U32.HI R5, RZ, UR8, R5 ;  /* 0x00000008ff057c19 */ /* 0x000fe20008011605 */
[----:B------:R-:W-:Y:S01]  /*8c90*/  FMUL R10, R10, UR9 ;  /* 0x000000090a0a7c20 */ /* 0x000fe20008400000 */
[----:B------:R-:W-:-:S02]  /*8ca0*/  ULDC UR8, c[0x0][0x608] ;  /* 0x0001820000087ab9 */ /* 0x000fc40000000800 */
[--C-:B------:R-:W-:Y:S01]  /*8cb0*/  SHF.R.U64 R20, R18, UR8, R5.reuse ;  /* 0x0000000812147c19 */ /* 0x100fe20008001205 */
[----:B------:R0:W1:Y:S01]  /*8cc0*/  F2I.U32.TRUNC.NTZ R22, R10 ;  /* 0x0000000a00167305 */ /* 0x000062000020f000 */
[----:B------:R-:W-:Y:S01]  /*8cd0*/  SHF.R.U32.HI R5, RZ, UR8, R5 ;  /* 0x00000008ff057c19 */ /* 0x000fe20008011605 */
[----:B------:R-:W-:-:S03]  /*8ce0*/  ULDC UR8, c[0x0][0x658] ;  /* 0x0001960000087ab9 */ /* 0x000fc60000000800 */
[--C-:B------:R-:W-:Y:S02]  /*8cf0*/  SHF.R.U64 R19, R20, UR8, R5.reuse ;  /* 0x0000000814137c19 */ /* 0x100fe40008001205 */
[----:B------:R-:W-:-:S03]  /*8d00*/  SHF.R.U32.HI R23, RZ, UR8, R5 ;  /* 0x00000008ff177c19 */ /* 0x000fc60008011605 */
[----:B------:R-:W-:Y:S02]  /*8d10*/  IMAD.MOV.U32 R4, RZ, RZ, R19 ;  /* 0x000000ffff047224 */ /* 0x000fe400078e0013 */
[----:B------:R-:W-:Y:S01]  /*8d20*/  IMAD.MOV.U32 R5, RZ, RZ, R23 ;  /* 0x000000ffff057224 */ /* 0x000fe200078e0017 */
[----:B0-----:R-:W-:Y:S06]  /*8d30*/  @!P1 BRA `(.L_x_185) ;  /* 0x0000000000289947 */ /* 0x001fec0003800000 */
        /* <DEDUP_REMOVED lines=10> */
.L_x_185:
[----:B------:R-:W-:Y:S01]  /*8de0*/  ULDC UR8, c[0x0][0x648] ;  /* 0x0001920000087ab9 */ /* 0x000fe20000000800 */
[----:B-1----:R-:W-:Y:S01]  /*8df0*/  IMAD.MOV R22, RZ, RZ, -R22 ;  /* 0x000000ffff167224 */ /* 0x002fe200078e0a16 */
[----:B------:R-:W-:Y:S01]  /*8e00*/  SHF.R.U64 R5, R4, UR8, R5 ;  /* 0x0000000804057c19 */ /* 0x000fe20008001205 */
[----:B------:R-:W-:Y:S01]  /*8e10*/  ULDC UR8, c[0x0][0x638] ;  /* 0x00018e0000087ab9 */ /* 0x000fe20000000800 */
[----:B------:R-:W-:Y:S01]  /*8e20*/  LOP3.LUT R4, R20, UR14, RZ, 0xc0, !PT ;  /* 0x0000000e14047c12 */ /* 0x000fe2000f8ec0ff */
[----:B--2---:R-:W-:Y:S01]  /*8e30*/  @P2 IMAD R17, R21, R22, R6 ;  /* 0x0000001615112224 */ /* 0x004fe200078e0206 */
[----:B------:R-:W-:Y:S01]  /*8e40*/  LOP3.LUT R18, R18, UR4, RZ, 0xc0, !PT ;  /* 0x0000000412127c12 */ /* 0x000fe2000f8ec0ff */
[----:B------:R-:W-:Y:S01]  /*8e50*/  IMAD.MOV R6, RZ, RZ, -R5 ;  /* 0x000000ffff067224 */ /* 0x000fe200078e0a05 */
[----:B------:R-:W-:Y:S01]  /*8e60*/  ULDC UR9, c[0x0][0x610] ;  /* 0x0001840000097ab9 */ /* 0x000fe20000000800 */
[----:B------:R-:W-:Y:S02]  /*8e70*/  IMAD R4, R5, UR5, R4 ;  /* 0x0000000505047c24 */ /* 0x000fe4000f8e0204 */
[----:B------:R-:W-:Y:S01]  /*8e80*/  IMAD R19, R6, UR8, R19 ;  /* 0x0000000806137c24 */ /* 0x000fe2000f8e0213 */
[----:B------:R-:W-:Y:S01]  /*8e90*/  ULDC UR8, c[0x0][0x600] ;  /* 0x0001800000087ab9 */ /* 0x000fe20000000800 */
[----:B------:R-:W-:-:S02]  /*8ea0*/  IMAD R17, R4, UR9, R17 ;  /* 0x0000000904117c24 */ /* 0x000fc4000f8e0211 */
[----:B------:R-:W-:Y:S02]  /*8eb0*/  IMAD R6, R19, UR8, R18 ;  /* 0x0000000813067c24 */ /* 0x000fe4000f8e0212 */
[----:B------:R-:W-:Y:S02]  /*8ec0*/  IMAD.MOV.U32 R10, RZ, RZ, 0x1 ;  /* 0x00000001ff0a7424 */ /* 0x000fe400078e00ff */
[----:B------:R-:W-:Y:S01]  /*8ed0*/  IMAD.MOV.U32 R4, RZ, RZ, R16 ;  /* 0x000000ffff047224 */ /* 0x000fe200078e0010 */
[----:B------:R-:W-:Y:S02]  /*8ee0*/  SEL R5, R6, R17, !P2 ;  /* 0x0000001106057207 */ /* 0x000fe40005000000 */
[----:B------:R-:W-:-:S07]  /*8ef0*/  SEL R6, R17, R6, !P2 ;  /* 0x0000000611067207 */ /* 0x000fce0005000000 */
.L_x_183:
[----:B------:R-:W-:Y:S05]  /*8f00*/  BSYNC B1 ;  /* 0x0000000000017941 */ /* 0x000fea0003800000 */
.L_x_182:
[----:B------:R-:W-:-:S13]  /*8f10*/  LOP3.LUT P1, RZ, R10, 0xff, RZ, 0xc0, !PT ;  /* 0x000000ff0aff7812 */ /* 0x000fda000782c0ff */
[----:B------:R-:W-:Y:S05]  /*8f20*/  @P1 BRA `(.L_x_186) ;  /* 0xfffffff400301947 */ /* 0x000fea000383ffff */
[----:B------:R-:W-:Y:S05]  /*8f30*/  BSYNC B0 ;  /* 0x0000000000007941 */ /* 0x000fea0003800000 */
.L_x_174:
[----:B------:R-:W-:-:S03]  /*8f40*/  UMOV UR8, 0xffffffff ;  /* 0xffffffff00087882 */ /* 0x000fc60000000000 */
[----:B------:R-:W-:Y:S05]  /*8f50*/  BRA.DIV UR8, `(.L_x_187) ;  /* 0x0000000608707947 */ /* 0x000fea000b800000 */
[----:B------:R-:W-:-:S13]  /*8f60*/  ELECT P0, URZ, PT ;  /* 0x00000000003f782f */ /* 0x000fda0003800000 */
.L_x_204:
[----:B------:R-:W-:Y:S04]  /*8f70*/  BSSY B0, `(.L_x_188) ;  /* 0x0000034000007945 */ /* 0x000fe80003800000 */
[----:B------:R-:W-:Y:S05]  /*8f80*/  @!P0 BRA `(.L_x_189) ;  /* 0x0000000000c88947 */ /* 0x000fea0003800000 */
[----:B------:R-:W-:-:S04]  /*8f90*/  LOP3.LUT R7, R7, 0x2, RZ, 0xfc, !PT ;  /* 0x0000000207077812 */ /* 0x000fc800078efcff */
[----:B------:R-:W-:-:S13]  /*8fa0*/  ISETP.NE.AND P0, PT, R7, 0x3, PT ;  /* 0x000000030700780c */ /* 0x000fda0003f05270 */
[----:B------:R-:W-:Y:S05]  /*8fb0*/  @!P0 BRA `(.L_x_190) ;  /* 0x0000000000048947 */ /* 0x000fea0003800000 */
[----:B------:R-:W-:Y:S01]  /*8fc0*/  BPT.TRAP 0x1 ;  /* 0x000000040000795c */ /* 0x000fe20000300000 */
.L_x_190:
[----:B------:R-:W0:Y:S01]  /*8fd0*/  S2R R3, SR_CgaCtaId ;  /* 0x0000000000037919 */ /* 0x000e220000008800 */
[----:B------:R-:W-:Y:S02]  /*8fe0*/  MOV R0, 0x400 ;  /* 0x0000040000007802 */ /* 0x000fe40000000f00 */
[----:B------:R-:W-:Y:S02]  /*8ff0*/  SHF.L.U32 R2, R12, 0x1f, RZ ;  /* 0x0000001f0c027819 */ /* 0x000fe400000006ff */
[----:B0-----:R-:W-:-:S05]  /*9000*/  LEA R0, R3, R0, 0x18 ;  /* 0x0000000003007211 */ /* 0x001fca00078ec0ff */
[----:B------:R-:W-:-:S04]  /*9010*/  VIADD R0, R0, 0x28 ;  /* 0x0000002800007836 */ /* 0x000fc80000000000 */
[C---:B------:R-:W-:Y:S02]  /*9020*/  IMAD R5, R15.reuse, 0x8, R0 ;  /* 0x000000080f057824 */ /* 0x040fe400078e0200 */
[----:B------:R-:W-:Y:S02]  /*9030*/  VIADD R15, R15, 0x1 ;  /* 0x000000010f0f7836 */ /* 0x000fe40000000000 */
[----:B------:R-:W0:Y:S03]  /*9040*/  SYNCS.PHASECHK.TRANS64.TRYWAIT P0, [R5+URZ], R2 ;  /* 0x00000002050075a7 */ /* 0x000e26000800017f */
[----:B------:R-:W-:-:S04]  /*9050*/  ISETP.NE.AND P1, PT, R15, 0x5, PT ;  /* 0x000000050f00780c */ /* 0x000fc80003f25270 */
[----:B------:R-:W-:Y:S02]  /*9060*/  SEL R3, RZ, 0x1, P1 ;  /* 0x00000001ff037807 */ /* 0x000fe40000800000 */
[----:B------:R-:W-:Y:S02]  /*9070*/  SEL R15, R15, RZ, P1 ;  /* 0x000000ff0f0f7207 */ /* 0x000fe40000800000 */
[----:B------:R-:W-:-:S03]  /*9080*/  LOP3.LUT R12, R12, R3, RZ, 0x3c, !PT ;  /* 0x000000030c0c7212 */ /* 0x000fc600078e3cff */
[----:B------:R-:W-:Y:S01]  /*9090*/  IMAD R7, R15, 0x8, R0 ;  /* 0x000000080f077824 */ /* 0x000fe200078e0200 */
[----:B------:R-:W-:Y:S01]  /*90a0*/  SHF.L.U32 R4, R12, 0x1f, RZ ;  /* 0x0000001f0c047819 */ /* 0x000fe200000006ff */
[----:B0-----:R-:W-:Y:S06]  /*90b0*/  @!P0 BRA `(.L_x_191) ;  /* 0x00000004003c8947 */ /* 0x001fec0003800000 */
.L_x_205:
[----:B------:R-:W1:Y:S01]  /*90c0*/  SYNCS.PHASECHK.TRANS64.TRYWAIT P0, [R7+URZ], R4 ;  /* 0x00000004070075a7 */ /* 0x000e62000800017f */
[----:B0-----:R-:W-:-:S05]  /*90d0*/  VIADD R2, R15, 0x1 ;  /* 0x000000010f027836 */ /* 0x001fca0000000000 */
[----:B------:R-:W-:-:S04]  /*90e0*/  ISETP.NE.AND P1, PT, R2, 0x5, PT ;  /* 0x000000050200780c */ /* 0x000fc80003f25270 */
[----:B------:R-:W-:Y:S02]  /*90f0*/  SEL R3, RZ, 0x1, P1 ;  /* 0x00000001ff037807 */ /* 0x000fe40000800000 */
[----:B------:R-:W-:Y:S02]  /*9100*/  SEL R9, R2, RZ, P1 ;  /* 0x000000ff02097207 */ /* 0x000fe40000800000 */
[----:B------:R-:W-:-:S03]  /*9110*/  LOP3.LUT R12, R12, R3, RZ, 0x3c, !PT ;  /* 0x000000030c0c7212 */ /* 0x000fc600078e3cff */
[----:B------:R-:W-:Y:S01]  /*9120*/  IMAD R8, R9, 0x8, R0 ;  /* 0x0000000809087824 */ /* 0x000fe200078e0200 */
[----:B------:R-:W-:Y:S01]  /*9130*/  SHF.L.U32 R5, R12, 0x1f, RZ ;  /* 0x0000001f0c057819 */ /* 0x000fe200000006ff */
[----:B-1----:R-:W-:Y:S06]  /*9140*/  @!P0 BRA `(.L_x_192) ;  /* 0x00000004002c8947 */ /* 0x002fec0003800000 */
.L_x_206:
[----:B------:R-:W1:Y:S01]  /*9150*/  SYNCS.PHASECHK.TRANS64.TRYWAIT P0, [R8+URZ], R5 ;  /* 0x00000005080075a7 */ /* 0x000e62000800017f */
[----:B------:R-:W-:-:S05]  /*9160*/  VIADD R2, R9, 0x1 ;  /* 0x0000000109027836 */ /* 0x000fca0000000000 */
[----:B------:R-:W-:-:S04]  /*9170*/  ISETP.NE.AND P1, PT, R2, 0x5, PT ;  /* 0x000000050200780c */ /* 0x000fc80003f25270 */
[----:B------:R-:W-:Y:S02]  /*9180*/  SEL R3, RZ, 0x1, P1 ;  /* 0x00000001ff037807 */ /* 0x000fe40000800000 */
[----:B0-----:R-:W-:Y:S02]  /*9190*/  SEL R7, R2, RZ, P1 ;  /* 0x000000ff02077207 */ /* 0x001fe40000800000 */
[----:B------:R-:W-:-:S03]  /*91a0*/  LOP3.LUT R9, R12, R3, RZ, 0x3c, !PT ;  /* 0x000000030c097212 */ /* 0x000fc600078e3cff */
[----:B------:R-:W-:Y:S01]  /*91b0*/  IMAD R11, R7, 0x8, R0 ;  /* 0x00000008070b7824 */ /* 0x000fe200078e0200 */
[----:B------:R-:W-:Y:S01]  /*91c0*/  SHF.L.U32 R6, R9, 0x1f, RZ ;  /* 0x0000001f09067819 */ /* 0x000fe200000006ff */
[----:B-1----:R-:W-:Y:S06]  /*91d0*/  @!P0 BRA `(.L_x_193) ;  /* 0x00000004001c8947 */ /* 0x002fec0003800000 */
.L_x_207:
[----:B------:R-:W1:Y:S01]  /*91e0*/  SYNCS.PHASECHK.TRANS64.TRYWAIT P0, [R11+URZ], R6 ;  /* 0x000000060b0075a7 */ /* 0x000e62000800017f */
[----:B------:R-:W-:-:S05]  /*91f0*/  VIADD R2, R7, 0x1 ;  /* 0x0000000107027836 */ /* 0x000fca0000000000 */
[----:B------:R-:W-:-:S04]  /*9200*/  ISETP.NE.AND P1, PT, R2, 0x5, PT ;  /* 0x000000050200780c */ /* 0x000fc80003f25270 */
[----:B------:R-:W-:Y:S02]  /*9210*/  SEL R4, RZ, 0x1, P1 ;  /* 0x00000001ff047807 */ /* 0x000fe40000800000 */
[----:B------:R-:W-:Y:S02]  /*9220*/  SEL R3, R2, RZ, P1 ;  /* 0x000000ff02037207 */ /* 0x000fe40000800000 */
[----:B------:R-:W-:Y:S01]  /*9230*/  LOP3.LUT R4, R9, R4, RZ, 0x3c, !PT ;  /* 0x0000000409047212 */ /* 0x000fe200078e3cff */
[----:B-1----:R-:W-:Y:S06]  /*9240*/  @!P0 BRA `(.L_x_194) ;  /* 0x0000000400148947 */ /* 0x002fec0003800000 */
.L_x_208:
[----:B------:R-:W-:Y:S01]  /*9250*/  IMAD R3, R3, 0x8, R0 ;  /* 0x0000000803037824 */ /* 0x000fe200078e0200 */
[----:B------:R-:W-:-:S07]  /*9260*/  SHF.L.U32 R0, R4, 0x1f, RZ ;  /* 0x0000001f04007819 */ /* 0x000fce00000006ff */
.L_x_195:
[----:B--2---:R2:W3:Y:S02]  /*9270*/  SYNCS.PHASECHK.TRANS64.TRYWAIT P0, [R3+URZ], R0 ;  /* 0x00000000030075a7 */ /* 0x0044e4000800017f */
[----:B---3--:R-:W-:Y:S05]  /*9280*/  @!P0 NANOSLEEP.SYNCS 0x989680 ;  /* 0x009896800000895d */ /* 0x008fea0003900000 */
[----:B------:R-:W3:Y:S02]  /*9290*/  @!P0 SYNCS.PHASECHK.TRANS64 P0, [R3+URZ], R0 ;  /* 0x00000000030085a7 */ /* 0x000ee4000800007f */
[----:B---3--:R-:W-:Y:S05]  /*92a0*/  @!P0 BRA `(.L_x_195) ;  /* 0xfffffffc00f08947 */ /* 0x008fea000383ffff */
.L_x_189:
[----:B------:R-:W-:Y:S05]  /*92b0*/  BSYNC B0 ;  /* 0x0000000000007941 */ /* 0x000fea0003800000 */
.L_x_188:
[----:B------:R-:W-:Y:S05]  /*92c0*/  EXIT ;  /* 0x000000000000794d */ /* 0x000fea0003800000 */
.L_x_19:
[----:B0-----:R-:W-:-:S04]  /*92d0*/  IMAD.U32 R19, RZ, RZ, UR15 ;  /* 0x0000000fff137e24 */ /* 0x001fc8000f8e00ff */
[----:B------:R0:W1:Y:S03]  /*92e0*/  SYNCS.PHASECHK.TRANS64.TRYWAIT P0, [R19+URZ+-0x8], R18 ;  /* 0xfffff812130075a7 */ /* 0x000066000800017f */
[----:B-1----:R-:W-:Y:S05]  /*92f0*/  @!P0 NANOSLEEP.SYNCS 0x989680 ;  /* 0x009896800000895d */ /* 0x002fea0003900000 */
[----:B------:R-:W1:Y:S02]  /*9300*/  @!P0 SYNCS.PHASECHK.TRANS64 P0, [R19+URZ+-0x8], R18 ;  /* 0xfffff812130085a7 */ /* 0x000e64000800007f */
[----:B-1----:R-:W-:Y:S05]  /*9310*/  @!P0 BRA `(.L_x_19) ;  /* 0xfffffffc00ec8947 */ /* 0x002fea000383ffff */
[----:B------:R-:W-:Y:S05]  /*9320*/  BRA `(.L_x_196) ;  /* 0xffffff8000e07947 */ /* 0x000fea000383ffff */
.L_x_24:
[----:B-1----:R-:W-:-:S04]  /*9330*/  IMAD.U32 R19, RZ, RZ, UR6 ;  /* 0x00000006ff137e24 */ /* 0x002fc8000f8e00ff */
[----:B------:R1:W4:Y:S03]  /*9340*/  SYNCS.PHASECHK.TRANS64.TRYWAIT P0, [R19+URZ], R18 ;  /* 0x00000012130075a7 */ /* 0x000326000800017f */
[----:B----4-:R-:W-:Y:S05]  /*9350*/  @!P0 NANOSLEEP.SYNCS 0x989680 ;  /* 0x009896800000895d */ /* 0x010fea0003900000 */
[----:B------:R-:W4:Y:S02]  /*9360*/  @!P0 SYNCS.PHASECHK.TRANS64 P0, [R19+URZ], R18 ;  /* 0x00000012130085a7 */ /* 0x000f24000800007f */
[----:B----4-:R-:W-:Y:S05]  /*9370*/  @!P0 BRA `(.L_x_24) ;  /* 0xfffffffc00ec8947 */ /* 0x010fea000383ffff */
[----:B------:R-:W-:Y:S05]  /*9380*/  BRA `(.L_x_23) ;  /* 0xffffff88000c7947 */ /* 0x000fea000383ffff */
.L_x_30:
[----:B-1----:R-:W-:-:S04]  /*9390*/  IMAD.U32 R21, RZ, RZ, UR9 ;  /* 0x00000009ff157e24 */ /* 0x002fc8000f8e00ff */
[----:B------:R1:W4:Y:S03]  /*93a0*/  SYNCS.PHASECHK.TRANS64.TRYWAIT P0, [R21+URZ], R20 ;  /* 0x00000014150075a7 */ /* 0x000326000800017f */
[----:B----4-:R-:W-:Y:S05]  /*93b0*/  @!P0 NANOSLEEP.SYNCS 0x989680 ;  /* 0x009896800000895d */ /* 0x010fea0003900000 */
[----:B------:R-:W4:Y:S02]  /*93c0*/  @!P0 SYNCS.PHASECHK.TRANS64 P0, [R21+URZ], R20 ;  /* 0x00000014150085a7 */ /* 0x000f24000800007f */
[----:B----4-:R-:W-:Y:S05]  /*93d0*/  @!P0 BRA `(.L_x_30) ;  /* 0xfffffffc00ec8947 */ /* 0x010fea000383ffff */
[----:B------:R-:W-:Y:S05]  /*93e0*/  BRA `(.L_x_29) ;  /* 0xffffff9000447947 */ /* 0x000fea000383ffff */
.L_x_38:
[----:B0-----:R-:W-:-:S04]  /*93f0*/  IMAD.U32 R19, RZ, RZ, UR15 ;  /* 0x0000000fff137e24 */ /* 0x001fc8000f8e00ff */
[----:B------:R0:W1:Y:S03]  /*9400*/  SYNCS.PHASECHK.TRANS64.TRYWAIT P0, [R19+URZ+0x8], R18 ;  /* 0x00000812130075a7 */ /* 0x000066000800017f */
[----:B-1----:R-:W-:Y:S05]  /*9410*/  @!P0 NANOSLEEP.SYNCS 0x989680 ;  /* 0x009896800000895d */ /* 0x002fea0003900000 */
[----:B------:R-:W1:Y:S02]  /*9420*/  @!P0 SYNCS.PHASECHK.TRANS64 P0, [R19+URZ+0x8], R18 ;  /* 0x00000812130085a7 */ /* 0x000e64000800007f */
[----:B-1----:R-:W-:Y:S05]  /*9430*/  @!P0 BRA `(.L_x_38) ;  /* 0xfffffffc00ec8947 */ /* 0x002fea000383ffff */
[----:B------:R-:W-:Y:S05]  /*9440*/  BRA `(.L_x_197) ;  /* 0xffffff9c00b07947 */ /* 0x000fea000383ffff */
.L_x_175:
[----:B------:R-:W-:Y:S01]  /*9450*/  BSSY B1, `(.L_x_198) ;  /* 0x0000006000017945 */ /* 0x000fe20003800000 */
[----:B------:R-:W-:-:S07]  /*9460*/  IMAD.MOV.U32 R10, RZ, RZ, -0x1 ;  /* 0xffffffffff0a7424 */ /* 0x000fce00078e00ff */
[----:B------:R-:W-:Y:S05]  /*9470*/  WARPSYNC.COLLECTIVE R10, `(.L_x_199) ;  /* 0x000000000a0c7348 */ /* 0x000fea0003c00000 */
[----:B------:R-:W-:Y:S02]  /*9480*/  ELECT P1, UR62, PT ;  /* 0x00000000003e782f */ /* 0x000fe40003820000 */
[----:B------:R-:W-:Y:S01]  /*9490*/  MOV R10, UR62 ;  /* 0x0000003e000a7c02 */ /* 0x000fe20008000f00 */
[----:B------:R-:W-:Y:S10]  /*94a0*/  ENDCOLLECTIVE ;  /* 0x000000000000791b */ /* 0x000ff40003800000 */
.L_x_199:
[----:B------:R-:W-:Y:S05]  /*94b0*/  BSYNC B1 ;  /* 0x0000000000017941 */ /* 0x000fea0003800000 */
.L_x_198:
[----:B------:R-:W-:Y:S05]  /*94c0*/  BRA `(.L_x_200) ;  /* 0xffffffec00d47947 */ /* 0x000fea000383ffff */
.L_x_178:
[----:B-1----:R1:W2:Y:S02]  /*94d0*/  SYNCS.PHASECHK.TRANS64.TRYWAIT P1, [R19+URZ+0x28], R10 ;  /* 0x0000280a130075a7 */ /* 0x0022a4000802017f */
[----:B--2---:R-:W-:Y:S05]  /*94e0*/  @!P1 NANOSLEEP.SYNCS 0x989680 ;  /* 0x009896800000995d */ /* 0x004fea0003900000 */
[----:B------:R-:W2:Y:S02]  /*94f0*/  @!P1 SYNCS.PHASECHK.TRANS64 P1, [R19+URZ+0x28], R10 ;  /* 0x0000280a130095a7 */ /* 0x000ea4000802007f */
[----:B--2---:R-:W-:Y:S05]  /*9500*/  @!P1 BRA `(.L_x_178) ;  /* 0xfffffffc00f09947 */ /* 0x004fea000383ffff */
[----:B------:R-:W-:Y:S05]  /*9510*/  BRA `(.L_x_201) ;  /* 0xfffffff0000c7947 */ /* 0x000fea000383ffff */
.L_x_187:
[----:B------:R-:W-:Y:S01]  /*9520*/  BSSY B0, `(.L_x_202) ;  /* 0x0000006000007945 */ /* 0x000fe20003800000 */
[----:B------:R-:W-:-:S07]  /*9530*/  IMAD.MOV.U32 R10, RZ, RZ, -0x1 ;  /* 0xffffffffff0a7424 */ /* 0x000fce00078e00ff */
[----:B------:R-:W-:Y:S05]  /*9540*/  WARPSYNC.COLLECTIVE R10, `(.L_x_203) ;  /* 0x000000000a0c7348 */ /* 0x000fea0003c00000 */
[----:B------:R-:W-:Y:S02]  /*9550*/  ELECT P1, UR62, PT ;  /* 0x00000000003e782f */ /* 0x000fe40003820000 */
[----:B------:R-:W-:Y:S01]  /*9560*/  MOV R10, UR62 ;  /* 0x0000003e000a7c02 */ /* 0x000fe20008000f00 */
[----:B------:R-:W-:Y:S10]  /*9570*/  ENDCOLLECTIVE ;  /* 0x000000000000791b */ /* 0x000ff40003800000 */
.L_x_203:
[----:B------:R-:W-:Y:S05]  /*9580*/  BSYNC B0 ;  /* 0x0000000000007941 */ /* 0x000fea0003800000 */
.L_x_202:
[----:B------:R-:W-:Y:S01]  /*9590*/  PLOP3.LUT P0, PT, P1, PT, PT, 0x80, 0x0 ;  /* 0x000000000000781c */ /* 0x000fe20000f0f070 */
[----:B------:R-:W-:-:S12]  /*95a0*/  BRA `(.L_x_204) ;  /* 0xfffffff800707947 */ /* 0x000fd8000383ffff */
.L_x_191:
[----:B0-----:R0:W1:Y:S02]  /*95b0*/  SYNCS.PHASECHK.TRANS64.TRYWAIT P0, [R5+URZ], R2 ;  /* 0x00000002050075a7 */ /* 0x001064000800017f */
[----:B-1----:R-:W-:Y:S05]  /*95c0*/  @!P0 NANOSLEEP.SYNCS 0x989680 ;  /* 0x009896800000895d */ /* 0x002fea0003900000 */
[----:B------:R-:W1:Y:S02]  /*95d0*/  @!P0 SYNCS.PHASECHK.TRANS64 P0, [R5+URZ], R2 ;  /* 0x00000002050085a7 */ /* 0x000e64000800007f */
[----:B-1----:R-:W-:Y:S05]  /*95e0*/  @!P0 BRA `(.L_x_191) ;  /* 0xfffffffc00f08947 */ /* 0x002fea000383ffff */
[----:B------:R-:W-:Y:S05]  /*95f0*/  BRA `(.L_x_205) ;  /* 0xfffffff800b07947 */ /* 0x000fea000383ffff */
.L_x_192:
[----:B0-----:R0:W1:Y:S02]  /*9600*/  SYNCS.PHASECHK.TRANS64.TRYWAIT P0, [R7+URZ], R4 ;  /* 0x00000004070075a7 */ /* 0x001064000800017f */
[----:B-1----:R-:W-:Y:S05]  /*9610*/  @!P0 NANOSLEEP.SYNCS 0x989680 ;  /* 0x009896800000895d */ /* 0x002fea0003900000 */
[----:B------:R-:W1:Y:S02]  /*9620*/  @!P0 SYNCS.PHASECHK.TRANS64 P0, [R7+URZ], R4 ;  /* 0x00000004070085a7 */ /* 0x000e64000800007f */
[----:B-1----:R-:W-:Y:S05]  /*9630*/  @!P0 BRA `(.L_x_192) ;  /* 0xfffffffc00f08947 */ /* 0x002fea000383ffff */
[----:B------:R-:W-:Y:S05]  /*9640*/  BRA `(.L_x_206) ;  /* 0xfffffff800c07947 */ /* 0x000fea000383ffff */
.L_x_193:
[----:B0-----:R0:W1:Y:S02]  /*9650*/  SYNCS.PHASECHK.TRANS64.TRYWAIT P0, [R8+URZ], R5 ;  /* 0x00000005080075a7 */ /* 0x001064000800017f */
[----:B-1----:R-:W-:Y:S05]  /*9660*/  @!P0 NANOSLEEP.SYNCS 0x989680 ;  /* 0x009896800000895d */ /* 0x002fea0003900000 */
[----:B------:R-:W1:Y:S02]  /*9670*/  @!P0 SYNCS.PHASECHK.TRANS64 P0, [R8+URZ], R5 ;  /* 0x00000005080085a7 */ /* 0x000e64000800007f */
[----:B-1----:R-:W-:Y:S05]  /*9680*/  @!P0 BRA `(.L_x_193) ;  /* 0xfffffffc00f08947 */ /* 0x002fea000383ffff */
[----:B------:R-:W-:Y:S05]  /*9690*/  BRA `(.L_x_207) ;  /* 0xfffffff800d07947 */ /* 0x000fea000383ffff */
.L_x_194:
[----:B-1----:R1:W2:Y:S02]  /*96a0*/  SYNCS.PHASECHK.TRANS64.TRYWAIT P0, [R11+URZ], R6 ;  /* 0x000000060b0075a7 */ /* 0x0022a4000800017f */
[----:B--2---:R-:W-:Y:S05]  /*96b0*/  @!P0 NANOSLEEP.SYNCS 0x989680 ;  /* 0x009896800000895d */ /* 0x004fea0003900000 */
[----:B------:R-:W2:Y:S02]  /*96c0*/  @!P0 SYNCS.PHASECHK.TRANS64 P0, [R11+URZ], R6 ;  /* 0x000000060b0085a7 */ /* 0x000ea4000800007f */
[----:B--2---:R-:W-:Y:S05]  /*96d0*/  @!P0 BRA `(.L_x_194) ;  /* 0xfffffffc00f08947 */ /* 0x004fea000383ffff */
[----:B------:R-:W-:Y:S05]  /*96e0*/  BRA `(.L_x_208) ;  /* 0xfffffff800d87947 */ /* 0x000fea000383ffff */
.L_x_209:
[----:B------:R-:W-:-:S00]  /*96f0*/  BRA `(.L_x_209) ;  /* 0xfffffffc00fc7947 */ /* 0x000fc0000383ffff */
[----:B------:R-:W-:-:S00]  /*9700*/  NOP ;  /* 0x0000000000007918 */ /* 0x000fc00000000000 */
[----:B------:R-:W-:-:S00]  /*9710*/  NOP ;  /* 0x0000000000007918 */ /* 0x000fc00000000000 */
[----:B------:R-:W-:-:S00]  /*9720*/  NOP ;  /* 0x0000000000007918 */ /* 0x000fc00000000000 */
[----:B------:R-:W-:-:S00]  /*9730*/  NOP ;  /* 0x0000000000007918 */ /* 0x000fc00000000000 */
[----:B------:R-:W-:-:S00]  /*9740*/  NOP ;  /* 0x0000000000007918 */ /* 0x000fc00000000000 */
[----:B------:R-:W-:-:S00]  /*9750*/  NOP ;  /* 0x0000000000007918 */ /* 0x000fc00000000000 */
[----:B------:R-:W-:-:S00]  /*9760*/  NOP ;  /* 0x0000000000007918 */ /* 0x000fc00000000000 */
[----:B------:R-:W-:-:S00]  /*9770*/  NOP ;  /* 0x0000000000007918 */ /* 0x000fc00000000000 */
.L_x_210:


//--------------------- .nv.shared._ZN7cutlass13device_kernelINS_4gemm6kernel13GemmUniversalIN4cute5tupleIJiiiiEEENS1_10collective13CollectiveMmaINS1_37MainloopSm90TmaGmmaWarpSpecializedFP8ILi5ENS5_IJNS4_1CILi2EEESB_NSA_ILi1EEEEEENS1_32KernelTmaWarpSpecializedPingpongEEENS5_IJNSA_ILi64EEENSA_ILi128EEESG_EEENS_12float_e5m2_tENS5_IJlSC_lEEESJ_SK_NS4_8TiledMMAINS4_8MMA_AtomIJNS4_4SM904GMMA31MMA_64x128x32_F32E5M2E5M2_SS_TNILNSO_7ScaleInE1ELSQ_1EEEEEENS4_6LayoutINS5_IJSC_SC_SC_EEENS5_IJNSA_ILi0EEESV_SV_EEEEENS5_IJNS4_10UnderscoreESY_SY_EEEEENS4_23SM90_TMA_LOAD_MULTICASTENS4_14ComposedLayoutINS4_7SwizzleILi2ELi4ELi3EEENS4_18smem_ptr_flag_bitsILi8EEENST_INS5_IJNSA_ILi8EEESG_EEENS5_IJSG_SC_EEEEEEEvNS4_8identityES11_S1B_vS1C_EENS_8epilogue10collective6detail29Sm90TmaWarpSpecializedAdapterINS1F_15DefaultEpilogueISJ_SK_SK_NS1E_6thread17LinearCombinationISJ_Li1EffLNS1J_9ScaleType4KindE0ELNS_15FloatRoundStyleE2ESJ_EENS1_15EpilogueDefaultEEEEEvvEEEEvNT_6ParamsE --------------------------
	.section	.nv.shared._ZN7cutlass13device_kernelINS_4gemm6kernel13GemmUniversalIN4cute5tupleIJiiiiEEENS1_10collective13CollectiveMmaINS1_37MainloopSm90TmaGmmaWarpSpecializedFP8ILi5ENS5_IJNS4_1CILi2EEESB_NSA_ILi1EEEEEENS1_32KernelTmaWarpSpecializedPingpongEEENS5_IJNSA_ILi64EEENSA_ILi128EEESG_EEENS_12float_e5m2_tENS5_IJlSC_lEEESJ_SK_NS4_8TiledMMAINS4_8MMA_AtomIJNS4_4SM904GMMA31MMA_64x128x32_F32E5M2E5M2_SS_TNILNSO_7ScaleInE1ELSQ_1EEEEEENS4_6LayoutINS5_IJSC_SC_SC_EEENS5_IJNSA_ILi0EEESV_SV_EEEEENS5_IJNS4_10UnderscoreESY_SY_EEEEENS4_23SM90_TMA_LOAD_MULTICASTENS4_14ComposedLayoutINS4_7SwizzleILi2ELi4ELi3EEENS4_18smem_ptr_flag_bitsILi8EEENST_INS5_IJNSA_ILi8EEESG_EEENS5_IJSG_SC_EEEEEEEvNS4_8identityES11_S1B_vS1C_EENS_8epilogue10collective6detail29Sm90TmaWarpSpecializedAdapterINS1F_15DefaultEpilogueISJ_SK_SK_NS1E_6thread17LinearCombinationISJ_Li1EffLNS1J_9ScaleType4KindE0ELNS_15FloatRoundStyleE2ESJ_EENS1_15EpilogueDefaultEEEEEvvEEEEvNT_6ParamsE,"aw",@nobits
	.sectionflags	@""
	.align	16
	.zero		1024


//--------------------- .nv.shared.reserved.0     --------------------------
	.section	.nv.shared.reserved.0,"aw",@nobits
	.weak		__nv_reservedSMEM_offset_0_alias
	.size		__nv_reservedSMEM_offset_0_alias, 0, 0
	.other		__nv_reservedSMEM_offset_0_alias,@"STO_CUDA_RESERVED_SHARED STV_DEFAULT"
__nv_reservedSMEM_offset_0_alias:
	.zero		0


//--------------------- .nv.global                --------------------------
	.section	.nv.global,"aw",@nobits
.nv.global:
	.type		_ZN39_INTERNAL_bac3fa87_4_k_cu_3e9db61a_55654cute1_E,@object
	.size		_ZN39_INTERNAL_bac3fa87_4_k_cu_3e9db61a_55654cute1_E,(_ZN39_INTERNAL_bac3fa87_4_k_cu_3e9db61a_55654cuda3std3__45__cpo6cbeginE - _ZN39_INTERNAL_bac3fa87_4_k_cu_3e9db61a_55654cute1_E)
_ZN39_INTERNAL_bac3fa87_4_k_cu_3e9db61a_55654cute1_E:
	.zero		1
	.type		_ZN39_INTERNAL_bac3fa87_4_k_cu_3e9db61a_55654cuda3std3__45__cpo6cbeginE,@object
	.size		_ZN39_INTERNAL_bac3fa87_4_k_cu_3e9db61a_55654cuda3std3__45__cpo6cbeginE,(_ZN39_INTERNAL_bac3fa87_4_k_cu_3e9db61a_55654cuda3std3__48in_placeE - _ZN39_INTERNAL_bac3fa87_4_k_cu_3e9db61a_55654cuda3std3__45__cpo6cbeginE)
_ZN39_INTERNAL_bac3fa87_4_k_cu_3e9db61a_55654cuda3std3__45__cpo6cbeginE:
	.zero		1
	.type		_ZN39_INTERNAL_bac3fa87_4_k_cu_3e9db61a_55654cuda3std3__48in_placeE,@object
	.size		_ZN39_INTERNAL_bac3fa87_4_k_cu_3e9db61a_55654cuda3std3__48in_placeE,(_ZN39_INTERNAL_bac3fa87_4_k_cu_3e9db61a_55654cuda3std6ranges3__45__cpo9iter_moveE - _ZN39_INTERNAL_bac3fa87_4_k_cu_3e9db61a_55654cuda3std3__48in_placeE)
_ZN39_INTERNAL_bac3fa87_4_k_cu_3e9db61a_55654cuda3std3__48in_placeE:
	.zero		1
	.type		_ZN39_INTERNAL_bac3fa87_4_k_cu_3e9db61a_55654cuda3std6ranges3__45__cpo9iter_moveE,@object
	.size		_ZN39_INTERNAL_bac3fa87_4_k_cu_3e9db61a_55654cuda3std6ranges3__45__cpo9iter_moveE,(_ZN39_INTERNAL_bac3fa87_4_k_cu_3e9db61a_55654cuda3std3__45__cpo5beginE - _ZN39_INTERNAL_bac3fa87_4_k_cu_3e9db61a_55654cuda3std6ranges3__45__cpo9iter_moveE)
_ZN39_INTERNAL_bac3fa87_4_k_cu_3e9db61a_55654cuda3std6ranges3__45__cpo9iter_moveE:
	.zero		1
	.type		_ZN39_INTERNAL_bac3fa87_4_k_cu_3e9db61a_55654cuda3std3__45__cpo5beginE,@object
	.size		_ZN39_INTERNAL_bac3fa87_4_k_cu_3e9db61a_55654cuda3std3__45__cpo5beginE,(_ZN39_INTERNAL_bac3fa87_4_k_cu_3e9db61a_55654cuda3std3__441_GLOBAL__N__bac3fa87_4_k_cu_3e9db61a_55656ignoreE - _ZN39_INTERNAL_bac3fa87_4_k_cu_3e9db61a_55654cuda3std3__45__cpo5beginE)
_ZN39_INTERNAL_bac3fa87_4_k_cu_3e9db61a_55654cuda3std3__45__cpo5beginE:
	.zero		1
	.type		_ZN39_INTERNAL_bac3fa87_4_k_cu_3e9db61a_55654cuda3std3__441_GLOBAL__N__bac3fa87_4_k_cu_3e9db61a_55656ignoreE,@object
	.size		_ZN39_INTERNAL_bac3fa87_4_k_cu_3e9db61a_55654cuda3std3__441_GLOBAL__N__bac3fa87_4_k_cu_3e9db61a_55656ignoreE,(_ZN39_INTERNAL_bac3fa87_4_k_cu_3e9db61a_55654cute7productE - _ZN39_INTERNAL_bac3fa87_4_k_cu_3e9db61a_55654cuda3std3__441_GLOBAL__N__bac3fa87_4_k_cu_3e9db61a_55656ignoreE)
_ZN39_INTERNAL_bac3fa87_4_k_cu_3e9db61a_55654cuda3std3__441_GLOBAL__N__bac3fa87_4_k_cu_3e9db61a_55656ignoreE:
	.zero		1
	.type		_ZN39_INTERNAL_bac3fa87_4_k_cu_3e9db61a_55654cute7productE,@object
	.size		_ZN39_INTERNAL_bac3fa87_4_k_cu_3e9db61a_55654cute7productE,(_ZN39_INTERNAL_bac3fa87_4_k_cu_3e9db61a_55654cuda3std3__45__cpo3endE - _ZN39_INTERNAL_bac3fa87_4_k_cu_3e9db61a_55654cute7productE)
_ZN39_INTERNAL_bac3fa87_4_k_cu_3e9db61a_55654cute7productE:
	.zero		1
	.type		_ZN39_INTERNAL_bac3fa87_4_k_cu_3e9db61a_55654cuda3std3__45__cpo3endE,@object
	.size		_ZN39_INTERNAL_bac3fa87_4_k_cu_3e9db61a_55654cuda3std3__45__cpo3endE,(_ZN39_INTERNAL_bac3fa87_4_k_cu_3e9db61a_55654cuda3std3__419piecewise_constructE - _ZN39_INTERNAL_bac3fa87_4_k_cu_3e9db61a_55654cuda3std3__45__cpo3endE)
_ZN39_INTERNAL_bac3fa87_4_k_cu_3e9db61a_55654cuda3std3__45__cpo3endE:
	.zero		1
	.type		_ZN39_INTERNAL_bac3fa87_4_k_cu_3e9db61a_55654cuda3std3__419piecewise_constructE,@object
	.size		_ZN39_INTERNAL_bac3fa87_4_k_cu_3e9db61a_55654cuda3std3__419piecewise_constructE,(_ZN39_INTERNAL_bac3fa87_4_k_cu_3e9db61a_55654cuda3std3__45__cpo4cendE - _ZN39_INTERNAL_bac3fa87_4_k_cu_3e9db61a_55654cuda3std3__419piecewise_constructE)
_ZN39_INTERNAL_bac3fa87_4_k_cu_3e9db61a_55654cuda3std3__419piecewise_constructE:
	.zero		1
	.type		_ZN39_INTERNAL_bac3fa87_4_k_cu_3e9db61a_55654cuda3std3__45__cpo4cendE,@object
	.size		_ZN39_INTERNAL_bac3fa87_4_k_cu_3e9db61a_55654cuda3std3__45__cpo4cendE,(_ZN39_INTERNAL_bac3fa87_4_k_cu_3e9db61a_55654cuda3std6ranges3__45__cpo4swapE - _ZN39_INTERNAL_bac3fa87_4_k_cu_3e9db61a_55654cuda3std3__45__cpo4cendE)
_ZN39_INTERNAL_bac3fa87_4_k_cu_3e9db61a_55654cuda3std3__45__cpo4cendE:
	.zero		1
	.type		_ZN39_INTERNAL_bac3fa87_4_k_cu_3e9db61a_55654cuda3std6ranges3__45__cpo4swapE,@object
	.size		_ZN39_INTERNAL_bac3fa87_4_k_cu_3e9db61a_55654cuda3std6ranges3__45__cpo4swapE,(.L_7 - _ZN39_INTERNAL_bac3fa87_4_k_cu_3e9db61a_55654cuda3std6ranges3__45__cpo4swapE)
_ZN39_INTERNAL_bac3fa87_4_k_cu_3e9db61a_55654cuda3std6ranges3__45__cpo4swapE:
	.zero		1
.L_7:


//--------------------- .nv.constant0._ZN7cutlass13device_kernelINS_4gemm6kernel13GemmUniversalIN4cute5tupleIJiiiiEEENS1_10collective13CollectiveMmaINS1_37MainloopSm90TmaGmmaWarpSpecializedFP8ILi5ENS5_IJNS4_1CILi2EEESB_NSA_ILi1EEEEEENS1_32KernelTmaWarpSpecializedPingpongEEENS5_IJNSA_ILi64EEENSA_ILi128EEESG_EEENS_12float_e5m2_tENS5_IJlSC_lEEESJ_SK_NS4_8TiledMMAINS4_8MMA_AtomIJNS4_4SM904GMMA31MMA_64x128x32_F32E5M2E5M2_SS_TNILNSO_7ScaleInE1ELSQ_1EEEEEENS4_6LayoutINS5_IJSC_SC_SC_EEENS5_IJNSA_ILi0EEESV_SV_EEEEENS5_IJNS4_10UnderscoreESY_SY_EEEEENS4_23SM90_TMA_LOAD_MULTICASTENS4_14ComposedLayoutINS4_7SwizzleILi2ELi4ELi3EEENS4_18smem_ptr_flag_bitsILi8EEENST_INS5_IJNSA_ILi8EEESG_EEENS5_IJSG_SC_EEEEEEEvNS4_8identityES11_S1B_vS1C_EENS_8epilogue10collective6detail29Sm90TmaWarpSpecializedAdapterINS1F_15DefaultEpilogueISJ_SK_SK_NS1E_6thread17LinearCombinationISJ_Li1EffLNS1J_9ScaleType4KindE0ELNS_15FloatRoundStyleE2ESJ_EENS1_15EpilogueDefaultEEEEEvvEEEEvNT_6ParamsE --------------------------
	.section	.nv.constant0._ZN7cutlass13device_kernelINS_4gemm6kernel13GemmUniversalIN4cute5tupleIJiiiiEEENS1_10collective13CollectiveMmaINS1_37MainloopSm90TmaGmmaWarpSpecializedFP8ILi5ENS5_IJNS4_1CILi2EEESB_NSA_ILi1EEEEEENS1_32KernelTmaWarpSpecializedPingpongEEENS5_IJNSA_ILi64EEENSA_ILi128EEESG_EEENS_12float_e5m2_tENS5_IJlSC_lEEESJ_SK_NS4_8TiledMMAINS4_8MMA_AtomIJNS4_4SM904GMMA31MMA_64x128x32_F32E5M2E5M2_SS_TNILNSO_7ScaleInE1ELSQ_1EEEEEENS4_6LayoutINS5_IJSC_SC_SC_EEENS5_IJNSA_ILi0EEESV_SV_EEEEENS5_IJNS4_10UnderscoreESY_SY_EEEEENS4_23SM90_TMA_LOAD_MULTICASTENS4_14ComposedLayoutINS4_7SwizzleILi2ELi4ELi3EEENS4_18smem_ptr_flag_bitsILi8EEENST_INS5_IJNSA_ILi8EEESG_EEENS5_IJSG_SC_EEEEEEEvNS4_8identityES11_S1B_vS1C_EENS_8epilogue10collective6detail29Sm90TmaWarpSpecializedAdapterINS1F_15DefaultEpilogueISJ_SK_SK_NS1E_6thread17LinearCombinationISJ_Li1EffLNS1J_9ScaleType4KindE0ELNS_15FloatRoundStyleE2ESJ_EENS1_15EpilogueDefaultEEEEEvvEEEEvNT_6ParamsE,"a",@progbits
	.sectionflags	@""
	.align	4
.nv.constant0._ZN7cutlass13device_kernelINS_4gemm6kernel13GemmUniversalIN4cute5tupleIJiiiiEEENS1_10collective13CollectiveMmaINS1_37MainloopSm90TmaGmmaWarpSpecializedFP8ILi5ENS5_IJNS4_1CILi2EEESB_NSA_ILi1EEEEEENS1_32KernelTmaWarpSpecializedPingpongEEENS5_IJNSA_ILi64EEENSA_ILi128EEESG_EEENS_12float_e5m2_tENS5_IJlSC_lEEESJ_SK_NS4_8TiledMMAINS4_8MMA_AtomIJNS4_4SM904GMMA31MMA_64x128x32_F32E5M2E5M2_SS_TNILNSO_7ScaleInE1ELSQ_1EEEEEENS4_6LayoutINS5_IJSC_SC_SC_EEENS5_IJNSA_ILi0EEESV_SV_EEEEENS5_IJNS4_10UnderscoreESY_SY_EEEEENS4_23SM90_TMA_LOAD_MULTICASTENS4_14ComposedLayoutINS4_7SwizzleILi2ELi4ELi3EEENS4_18smem_ptr_flag_bitsILi8EEENST_INS5_IJNSA_ILi8EEESG_EEENS5_IJSG_SC_EEEEEEEvNS4_8identityES11_S1B_vS1C_EENS_8epilogue10collective6detail29Sm90TmaWarpSpecializedAdapterINS1F_15DefaultEpilogueISJ_SK_SK_NS1E_6thread17LinearCombinationISJ_Li1EffLNS1J_9ScaleType4KindE0ELNS_15FloatRoundStyleE2ESJ_EENS1_15EpilogueDefaultEEEEEvvEEEEvNT_6ParamsE:
	.zero		1664


//--------------------- SYMBOLS --------------------------

	.type		.nv.reservedSmem.offset0,@object
	.size		.nv.reservedSmem.offset0,0x4
